	.target	sm_100a

	.elftype	@"ET_EXEC"


//--------------------- .note.nv.tkinfo           --------------------------
	.section	.note.nv.tkinfo,"",@"SHT_NOTE"
	.sectionflags	@"SHF_NOTE_NV_TKINFO"
	.tkinfo
        /*0018*/ 	.word	0x00000002
        /*0030*/ 	.string	""
        /*0030*/ 	.string	"ptxas"
        /*0030*/ 	.string	"Cuda compilation tools, release 13.0, V13.0.88"
        /*0030*/ 	.string	"Build cuda_13.0.r13.0/compiler.36424714_0"
        /*0030*/ 	.string	"-arch sm_100a -m 64 "



//--------------------- .note.nv.cuinfo           --------------------------
	.section	.note.nv.cuinfo,"",@"SHT_NOTE"
	.sectionflags	@"SHF_NOTE_NV_CUINFO"
        /*0018*/ 	.short	0x0002
        /*001a*/ 	.short	0x0064
        /*001c*/ 	.short	0x0082
	.zero		2


//--------------------- .nv.info                  --------------------------
	.section	.nv.info,"",@"SHT_CUDA_INFO"
	.align	4


	//----- nvinfo : EIATTR_REGCOUNT
	.align		4
        /*0000*/ 	.byte	0x04, 0x2f
        /*0002*/ 	.short	(.L_19 - .L_18)
	.align		4
.L_18:
        /*0004*/ 	.word	index@(_ZN7cutlass13device_kernelINS_4conv6kernel13ConvUniversalINS1_16ConvProblemShapeILNS1_8OperatorE2ELi3EEENS1_10collective14CollectiveConvINS1_47MainloopSm100TmaUmmaWarpSpecializedImplicitGemmILS5_2ELi8ELi3ELi1ELi2EN4cute5tupleIJNSA_1CILi1EEESD_SD_EEEEENSB_IJNSC_ILi64EEENSB_IJNSC_ILi128EEEEEENSB_IJSG_EEEEEENS_10bfloat16_tESL_NSA_8TiledMMAINSA_8MMA_AtomIJNSA_20SM100_MMA_F16BF16_SSISL_SL_fLi64ELi128ELNSA_4UMMA5MajorE1ELSQ_1ELNSP_7ScaleInE0ELSR_0EEEEEENSA_6LayoutISE_NSB_IJNSC_ILi0EEESV_SV_EEEEENSB_IJNSA_10UnderscoreESY_SY_EEEEENS7_6detail27Sm100ImplicitGemmTileTraitsINSA_13SM90_TMA_LOADENSA_14ComposedLayoutINSA_7SwizzleILi3ELi4ELi3EEENSA_18smem_ptr_flag_bitsILi16EEENSU_INSB_IJSG_NSC_ILi8EEEEEENSB_IJSD_SG_EEEEEEEvEENS12_INSA_20SM90_TMA_LOAD_IM2COLES1D_vEEEENS_8epilogue10collective18CollectiveEpilogueINS1I_23Sm100TmaWarpSpecializedILi4ELi2ELi16ELb1ELb0EEEJSK_NSB_IJNSU_ISG_SD_EENSU_INSC_ILi32EEESD_EEEEESL_NSB_IJlNSB_IJSD_lllEEESV_EEESL_S1S_NS1I_6fusion15FusionCallbacksIS1M_NS1T_17LinearCombinationISL_fSL_fLNS_15FloatRoundStyleE2EEESK_S1Q_JEEENSA_5SM1004TMEM4LOAD26SM100_TMEM_LOAD_16dp256b4xES13_NS14_INS15_ILi2ELi4ELi3EEES18_NSU_INSB_IJS19_S1O_EEENSB_IJS1O_SD_EEEEEEENSA_17SM75_U32x4_LDSM_NENSA_14SM90_TMA_STOREES27_NSA_17SM90_U32x4_STSM_NENSA_39AutoVectorizingCopyWithAssumedAlignmentILi128EEEEEEvvEEEEvNT_6ParamsE)
        /*0008*/ 	.word	0x0000004b


	//----- nvinfo : EIATTR_FRAME_SIZE
	.align		4
.L_19:
        /*000c*/ 	.byte	0x04, 0x11
        /*000e*/ 	.short	(.L_21 - .L_20)
	.align		4
.L_20:
        /*0010*/ 	.word	index@($__internal_2_$__cuda_sm10x_tcgen05_guardrail_trap_unallocated_columns_being_dealloced)
        /*0014*/ 	.word	0x00000008


	//----- nvinfo : EIATTR_FRAME_SIZE
	.align		4
.L_21:
        /*0018*/ 	.byte	0x04, 0x11
        /*001a*/ 	.short	(.L_23 - .L_22)
	.align		4
.L_22:
        /*001c*/ 	.word	index@($__internal_1_$__cuda_sm10x_tcgen05_guardrail_trap_phase_invalid_during_alloc)
        /*0020*/ 	.word	0x00000008


	//----- nvinfo : EIATTR_FRAME_SIZE
	.align		4
.L_23:
        /*0024*/ 	.byte	0x04, 0x11
        /*0026*/ 	.short	(.L_25 - .L_24)
	.align		4
.L_24:
        /*0028*/ 	.word	index@($__internal_0_$__cuda_sm10x_tcgen05_guardrail_trap_col_being_dealloced_not_returned_by_alloc)
        /*002c*/ 	.word	0x00000008


	//----- nvinfo : EIATTR_FRAME_SIZE
	.align		4
.L_25:
        /*0030*/ 	.byte	0x04, 0x11
        /*0032*/ 	.short	(.L_27 - .L_26)
	.align		4
.L_26:
        /*0034*/ 	.word	index@(_ZN7cutlass13device_kernelINS_4conv6kernel13ConvUniversalINS1_16ConvProblemShapeILNS1_8OperatorE2ELi3EEENS1_10collective14CollectiveConvINS1_47MainloopSm100TmaUmmaWarpSpecializedImplicitGemmILS5_2ELi8ELi3ELi1ELi2EN4cute5tupleIJNSA_1CILi1EEESD_SD_EEEEENSB_IJNSC_ILi64EEENSB_IJNSC_ILi128EEEEEENSB_IJSG_EEEEEENS_10bfloat16_tESL_NSA_8TiledMMAINSA_8MMA_AtomIJNSA_20SM100_MMA_F16BF16_SSISL_SL_fLi64ELi128ELNSA_4UMMA5MajorE1ELSQ_1ELNSP_7ScaleInE0ELSR_0EEEEEENSA_6LayoutISE_NSB_IJNSC_ILi0EEESV_SV_EEEEENSB_IJNSA_10UnderscoreESY_SY_EEEEENS7_6detail27Sm100ImplicitGemmTileTraitsINSA_13SM90_TMA_LOADENSA_14ComposedLayoutINSA_7SwizzleILi3ELi4ELi3EEENSA_18smem_ptr_flag_bitsILi16EEENSU_INSB_IJSG_NSC_ILi8EEEEEENSB_IJSD_SG_EEEEEEEvEENS12_INSA_20SM90_TMA_LOAD_IM2COLES1D_vEEEENS_8epilogue10collective18CollectiveEpilogueINS1I_23Sm100TmaWarpSpecializedILi4ELi2ELi16ELb1ELb0EEEJSK_NSB_IJNSU_ISG_SD_EENSU_INSC_ILi32EEESD_EEEEESL_NSB_IJlNSB_IJSD_lllEEESV_EEESL_S1S_NS1I_6fusion15FusionCallbacksIS1M_NS1T_17LinearCombinationISL_fSL_fLNS_15FloatRoundStyleE2EEESK_S1Q_JEEENSA_5SM1004TMEM4LOAD26SM100_TMEM_LOAD_16dp256b4xES13_NS14_INS15_ILi2ELi4ELi3EEES18_NSU_INSB_IJS19_S1O_EEENSB_IJS1O_SD_EEEEEEENSA_17SM75_U32x4_LDSM_NENSA_14SM90_TMA_STOREES27_NSA_17SM90_U32x4_STSM_NENSA_39AutoVectorizingCopyWithAssumedAlignmentILi128EEEEEEvvEEEEvNT_6ParamsE)
        /*0038*/ 	.word	0x00000008


	//----- nvinfo : EIATTR_MIN_STACK_SIZE
	.align		4
.L_27:
        /*003c*/ 	.byte	0x04, 0x12
        /*003e*/ 	.short	(.L_29 - .L_28)
	.align		4
.L_28:
        /*0040*/ 	.word	index@(_ZN7cutlass13device_kernelINS_4conv6kernel13ConvUniversalINS1_16ConvProblemShapeILNS1_8OperatorE2ELi3EEENS1_10collective14CollectiveConvINS1_47MainloopSm100TmaUmmaWarpSpecializedImplicitGemmILS5_2ELi8ELi3ELi1ELi2EN4cute5tupleIJNSA_1CILi1EEESD_SD_EEEEENSB_IJNSC_ILi64EEENSB_IJNSC_ILi128EEEEEENSB_IJSG_EEEEEENS_10bfloat16_tESL_NSA_8TiledMMAINSA_8MMA_AtomIJNSA_20SM100_MMA_F16BF16_SSISL_SL_fLi64ELi128ELNSA_4UMMA5MajorE1ELSQ_1ELNSP_7ScaleInE0ELSR_0EEEEEENSA_6LayoutISE_NSB_IJNSC_ILi0EEESV_SV_EEEEENSB_IJNSA_10UnderscoreESY_SY_EEEEENS7_6detail27Sm100ImplicitGemmTileTraitsINSA_13SM90_TMA_LOADENSA_14ComposedLayoutINSA_7SwizzleILi3ELi4ELi3EEENSA_18smem_ptr_flag_bitsILi16EEENSU_INSB_IJSG_NSC_ILi8EEEEEENSB_IJSD_SG_EEEEEEEvEENS12_INSA_20SM90_TMA_LOAD_IM2COLES1D_vEEEENS_8epilogue10collective18CollectiveEpilogueINS1I_23Sm100TmaWarpSpecializedILi4ELi2ELi16ELb1ELb0EEEJSK_NSB_IJNSU_ISG_SD_EENSU_INSC_ILi32EEESD_EEEEESL_NSB_IJlNSB_IJSD_lllEEESV_EEESL_S1S_NS1I_6fusion15FusionCallbacksIS1M_NS1T_17LinearCombinationISL_fSL_fLNS_15FloatRoundStyleE2EEESK_S1Q_JEEENSA_5SM1004TMEM4LOAD26SM100_TMEM_LOAD_16dp256b4xES13_NS14_INS15_ILi2ELi4ELi3EEES18_NSU_INSB_IJS19_S1O_EEENSB_IJS1O_SD_EEEEEEENSA_17SM75_U32x4_LDSM_NENSA_14SM90_TMA_STOREES27_NSA_17SM90_U32x4_STSM_NENSA_39AutoVectorizingCopyWithAssumedAlignmentILi128EEEEEEvvEEEEvNT_6ParamsE)
        /*0044*/ 	.word	0x00000008
.L_29:


//--------------------- .nv.compat                --------------------------
	.section	.nv.compat,"",@"SHT_CUDA_COMPAT_INFO"
	.align	4
        /*0000*/ 	.byte	0x02, 0x09, 0x01, 0x00, 0x02, 0x02, 0x02, 0x00, 0x02, 0x05, 0x05, 0x00, 0x03, 0x07, 0x01, 0x01
        /*0010*/ 	.byte	0x02, 0x03, 0x01, 0x00, 0x02, 0x06, 0x01, 0x00, 0x04, 0x0b, 0x08, 0x00, 0x09, 0x00, 0x00, 0x00
        /*0020*/ 	.byte	0x00, 0x00, 0x00, 0x00


//--------------------- .nv.info._ZN7cutlass13device_kernelINS_4conv6kernel13ConvUniversalINS1_16ConvProblemShapeILNS1_8OperatorE2ELi3EEENS1_10collective14CollectiveConvINS1_47MainloopSm100TmaUmmaWarpSpecializedImplicitGemmILS5_2ELi8ELi3ELi1ELi2EN4cute5tupleIJNSA_1CILi1EEESD_SD_EEEEENSB_IJNSC_ILi64EEENSB_IJNSC_ILi128EEEEEENSB_IJSG_EEEEEENS_10bfloat16_tESL_NSA_8TiledMMAINSA_8MMA_AtomIJNSA_20SM100_MMA_F16BF16_SSISL_SL_fLi64ELi128ELNSA_4UMMA5MajorE1ELSQ_1ELNSP_7ScaleInE0ELSR_0EEEEEENSA_6LayoutISE_NSB_IJNSC_ILi0EEESV_SV_EEEEENSB_IJNSA_10UnderscoreESY_SY_EEEEENS7_6detail27Sm100ImplicitGemmTileTraitsINSA_13SM90_TMA_LOADENSA_14ComposedLayoutINSA_7SwizzleILi3ELi4ELi3EEENSA_18smem_ptr_flag_bitsILi16EEENSU_INSB_IJSG_NSC_ILi8EEEEEENSB_IJSD_SG_EEEEEEEvEENS12_INSA_20SM90_TMA_LOAD_IM2COLES1D_vEEEENS_8epilogue10collective18CollectiveEpilogueINS1I_23Sm100TmaWarpSpecializedILi4ELi2ELi16ELb1ELb0EEEJSK_NSB_IJNSU_ISG_SD_EENSU_INSC_ILi32EEESD_EEEEESL_NSB_IJlNSB_IJSD_lllEEESV_EEESL_S1S_NS1I_6fusion15FusionCallbacksIS1M_NS1T_17LinearCombinationISL_fSL_fLNS_15FloatRoundStyleE2EEESK_S1Q_JEEENSA_5SM1004TMEM4LOAD26SM100_TMEM_LOAD_16dp256b4xES13_NS14_INS15_ILi2ELi4ELi3EEES18_NSU_INSB_IJS19_S1O_EEENSB_IJS1O_SD_EEEEEEENSA_17SM75_U32x4_LDSM_NENSA_14SM90_TMA_STOREES27_NSA_17SM90_U32x4_STSM_NENSA_39AutoVectorizingCopyWithAssumedAlignmentILi128EEEEEEvvEEEEvNT_6ParamsE --------------------------
	.section	.nv.info._ZN7cutlass13device_kernelINS_4conv6kernel13ConvUniversalINS1_16ConvProblemShapeILNS1_8OperatorE2ELi3EEENS1_10collective14CollectiveConvINS1_47MainloopSm100TmaUmmaWarpSpecializedImplicitGemmILS5_2ELi8ELi3ELi1ELi2EN4cute5tupleIJNSA_1CILi1EEESD_SD_EEEEENSB_IJNSC_ILi64EEENSB_IJNSC_ILi128EEEEEENSB_IJSG_EEEEEENS_10bfloat16_tESL_NSA_8TiledMMAINSA_8MMA_AtomIJNSA_20SM100_MMA_F16BF16_SSISL_SL_fLi64ELi128ELNSA_4UMMA5MajorE1ELSQ_1ELNSP_7ScaleInE0ELSR_0EEEEEENSA_6LayoutISE_NSB_IJNSC_ILi0EEESV_SV_EEEEENSB_IJNSA_10UnderscoreESY_SY_EEEEENS7_6detail27Sm100ImplicitGemmTileTraitsINSA_13SM90_TMA_LOADENSA_14ComposedLayoutINSA_7SwizzleILi3ELi4ELi3EEENSA_18smem_ptr_flag_bitsILi16EEENSU_INSB_IJSG_NSC_ILi8EEEEEENSB_IJSD_SG_EEEEEEEvEENS12_INSA_20SM90_TMA_LOAD_IM2COLES1D_vEEEENS_8epilogue10collective18CollectiveEpilogueINS1I_23Sm100TmaWarpSpecializedILi4ELi2ELi16ELb1ELb0EEEJSK_NSB_IJNSU_ISG_SD_EENSU_INSC_ILi32EEESD_EEEEESL_NSB_IJlNSB_IJSD_lllEEESV_EEESL_S1S_NS1I_6fusion15FusionCallbacksIS1M_NS1T_17LinearCombinationISL_fSL_fLNS_15FloatRoundStyleE2EEESK_S1Q_JEEENSA_5SM1004TMEM4LOAD26SM100_TMEM_LOAD_16dp256b4xES13_NS14_INS15_ILi2ELi4ELi3EEES18_NSU_INSB_IJS19_S1O_EEENSB_IJS1O_SD_EEEEEEENSA_17SM75_U32x4_LDSM_NENSA_14SM90_TMA_STOREES27_NSA_17SM90_U32x4_STSM_NENSA_39AutoVectorizingCopyWithAssumedAlignmentILi128EEEEEEvvEEEEvNT_6ParamsE,"",@"SHT_CUDA_INFO"
	.sectionflags	@""
	.align	4


	//----- nvinfo : EIATTR_CUDA_API_VERSION
	.align		4
        /*0000*/ 	.byte	0x04, 0x37
        /*0002*/ 	.short	(.L_31 - .L_30)
.L_30:
        /*0004*/ 	.word	0x00000082


	//----- nvinfo : EIATTR_KPARAM_INFO
	.align		4
.L_31:
        /*0008*/ 	.byte	0x04, 0x17
        /*000a*/ 	.short	(.L_33 - .L_32)
.L_32:
        /*000c*/ 	.word	0x00000000
        /*0010*/ 	.short	0x0000
        /*0012*/ 	.short	0x0000
        /*0014*/ 	.byte	0x00, 0xf0, 0x01, 0x24


	//----- nvinfo : EIATTR_AT_ENTRY_FRAGMENTS
	.align		4
.L_33:
        /*0018*/ 	.byte	0x04, 0x4f
        /*001a*/ 	.short	(.L_35 - .L_34)


	//   ....[0]....
.L_34:
        /*001c*/ 	.word	0x00000006


	//----- nvinfo : EIATTR_RESERVED_SMEM_USED
	.align		4
.L_35:
        /*0020*/ 	.byte	0x01, 0x41
	.zero		2


	//----- nvinfo : EIATTR_SPARSE_MMA_MASK
	.align		4
        /*0024*/ 	.byte	0x03, 0x50
        /*0026*/ 	.short	0x0000


	//----- nvinfo : EIATTR_TCGEN05_1CTA_USED
	.align		4
        /*0028*/ 	.byte	0x01, 0x51
	.zero		2


	//----- nvinfo : EIATTR_MAXREG_COUNT
	.align		4
        /*002c*/ 	.byte	0x03, 0x1b
        /*002e*/ 	.short	0x00ff


	//----- nvinfo : EIATTR_NUM_BARRIERS
	.align		4
        /*0030*/ 	.byte	0x02, 0x4c
        /*0032*/ 	.byte	0x07
	.zero		1


	//----- nvinfo : EIATTR_EXTERNS
	.align		4
        /*0034*/ 	.byte	0x04, 0x0f
        /*0036*/ 	.short	(.L_37 - .L_36)


	//   ....[0]....
	.align		4
.L_36:
        /*0038*/ 	.word	index@(__assertfail)


	//----- nvinfo : EIATTR_MERCURY_ISA_VERSION
	.align		4
.L_37:
        /*003c*/ 	.byte	0x03, 0x5f
        /*003e*/ 	.short	0x0101


	//----- nvinfo : EIATTR_INT_WARP_WIDE_INSTR_OFFSETS
	.align		4
        /*0040*/ 	.byte	0x04, 0x31
        /*0042*/ 	.short	(.L_39 - .L_38)


	//   ....[0]....
.L_38:
        /*0044*/ 	.word	0x00004400


	//   ....[1]....
        /*0048*/ 	.word	0x00004420


	//   ....[2]....
        /*004c*/ 	.word	0x00004450


	//   ....[3]....
        /*0050*/ 	.word	0x000056c0


	//   ....[4]....
        /*0054*/ 	.word	0x00005720


	//   ....[5]....
        /*0058*/ 	.word	0x00005820


	//   ....[6]....
        /*005c*/ 	.word	0x000058a0


	//   ....[7]....
        /*0060*/ 	.word	0x00005980


	//   ....[8]....
        /*0064*/ 	.word	0x00005a00


	//   ....[9]....
        /*0068*/ 	.word	0x00005b10


	//   ....[10]....
        /*006c*/ 	.word	0x00005bc0


	//----- nvinfo : EIATTR_COOP_GROUP_MASK_REGIDS
	.align		4
.L_39:
        /*0070*/ 	.byte	0x04, 0x29
        /*0072*/ 	.short	(.L_41 - .L_40)


	//   ....[0]....
.L_40:
        /*0074*/ 	.word	0xffffffff


	//   ....[1]....
        /*0078*/ 	.word	0xffffffff


	//   ....[2]....
        /*007c*/ 	.word	0xffffffff


	//   ....[3]....
        /*0080*/ 	.word	0xffffffff


	//   ....[4]....
        /*0084*/ 	.word	0xffffffff


	//   ....[5]....
        /*0088*/ 	.word	0xffffffff


	//   ....[6]....
        /*008c*/ 	.word	0xffffffff


	//   ....[7]....
        /*0090*/ 	.word	0xffffffff


	//   ....[8]....
        /*0094*/ 	.word	0xffffffff


	//   ....[9]....
        /*0098*/ 	.word	0xffffffff


	//   ....[10]....
        /*009c*/ 	.word	0xffffffff


	//   ....[11]....
        /*00a0*/ 	.word	0xffffffff


	//----- nvinfo : EIATTR_COOP_GROUP_INSTR_OFFSETS
	.align		4
.L_41:
        /*00a4*/ 	.byte	0x04, 0x28
        /*00a6*/ 	.short	(.L_43 - .L_42)


	//   ....[0]....
.L_42:
        /*00a8*/ 	.word	0x00000090


	//   ....[1]....
        /*00ac*/ 	.word	0x00000500


	//   ....[2]....
        /*00b0*/ 	.word	0x000006f0


	//   ....[3]....
        /*00b4*/ 	.word	0x00000890


	//   ....[4]....
        /*00b8*/ 	.word	0x00000990


	//   ....[5]....
        /*00bc*/ 	.word	0x00000ae0


	//   ....[6]....
        /*00c0*/ 	.word	0x00002890


	//   ....[7]....
        /*00c4*/ 	.word	0x00003760


	//   ....[8]....
        /*00c8*/ 	.word	0x00003970


	//   ....[9]....
        /*00cc*/ 	.word	0x000039a0


	//   ....[10]....
        /*00d0*/ 	.word	0x000042e0


	//   ....[11]....
        /*00d4*/ 	.word	0x00004520


	//----- nvinfo : EIATTR_VRC_CTA_INIT_COUNT
	.align		4
.L_43:
        /*00d8*/ 	.byte	0x02, 0x4a
        /*00da*/ 	.byte	0x80
	.zero		1


	//----- nvinfo : EIATTR_SYSCALL_OFFSETS
	.align		4
        /*00dc*/ 	.byte	0x04, 0x46
        /*00de*/ 	.short	(.L_45 - .L_44)


	//   ....[0]....
.L_44:
        /*00e0*/ 	.word	0x00006e20


	//   ....[1]....
        /*00e4*/ 	.word	0x00006f10


	//   ....[2]....
        /*00e8*/ 	.word	0x00007640


	//   ....[3]....
        /*00ec*/ 	.word	0x00007f00


	//   ....[4]....
        /*00f0*/ 	.word	0x00008770


	//   ....[5]....
        /*00f4*/ 	.word	0x00008fc0


	//----- nvinfo : EIATTR_MBARRIER_INSTR_OFFSETS
	.align		4
.L_45:
        /*00f8*/ 	.byte	0x04, 0x39
        /*00fa*/ 	.short	(.L_47 - .L_46)


	//   ....[0]....
.L_46:
        /*00fc*/ 	.word	0x000005e0
        /*0100*/ 	.word	0x000000ff
        /*0104*/ 	.word	0x00000000
        /*0108*/ 	.short	0x0100
        /*010a*/ 	.byte	0x04
	.zero		1


	//   ....[1]....
        /*010c*/ 	.word	0x000005f0
        /*0110*/ 	.word	0x000000ff
        /*0114*/ 	.word	0x00000040
        /*0118*/ 	.short	0x0100
        /*011a*/ 	.byte	0x04
	.zero		1


	//   ....[2]....
        /*011c*/ 	.word	0x00000600
        /*0120*/ 	.word	0x000000ff
        /*0124*/ 	.word	0x00000008
        /*0128*/ 	.short	0x0100
        /*012a*/ 	.byte	0x04
	.zero		1


	//   ....[3]....
        /*012c*/ 	.word	0x00000610
        /*0130*/ 	.word	0x000000ff
        /*0134*/ 	.word	0x00000048
        /*0138*/ 	.short	0x0100
        /*013a*/ 	.byte	0x04
	.zero		1


	//   ....[4]....
        /*013c*/ 	.word	0x00000620
        /*0140*/ 	.word	0x000000ff
        /*0144*/ 	.word	0x00000010
        /*0148*/ 	.short	0x0100
        /*014a*/ 	.byte	0x04
	.zero		1


	//   ....[5]....
        /*014c*/ 	.word	0x00000630
        /*0150*/ 	.word	0x000000ff
        /*0154*/ 	.word	0x00000050
        /*0158*/ 	.short	0x0100
        /*015a*/ 	.byte	0x04
	.zero		1


	//   ....[6]....
        /*015c*/ 	.word	0x00000640
        /*0160*/ 	.word	0x000000ff
        /*0164*/ 	.word	0x00000018
        /*0168*/ 	.short	0x0100
        /*016a*/ 	.byte	0x04
	.zero		1


	//   ....[7]....
        /*016c*/ 	.word	0x00000650
        /*0170*/ 	.word	0x000000ff
        /*0174*/ 	.word	0x00000058
        /*0178*/ 	.short	0x0100
        /*017a*/ 	.byte	0x04
	.zero		1


	//   ....[8]....
        /*017c*/ 	.word	0x00000660
        /*0180*/ 	.word	0x000000ff
        /*0184*/ 	.word	0x00000020
        /*0188*/ 	.short	0x0100
        /*018a*/ 	.byte	0x04
	.zero		1


	//   ....[9]....
        /*018c*/ 	.word	0x00000670
        /*0190*/ 	.word	0x000000ff
        /*0194*/ 	.word	0x00000060
        /*0198*/ 	.short	0x0100
        /*019a*/ 	.byte	0x04
	.zero		1


	//   ....[10]....
        /*019c*/ 	.word	0x00000680
        /*01a0*/ 	.word	0x000000ff
        /*01a4*/ 	.word	0x00000028
        /*01a8*/ 	.short	0x0100
        /*01aa*/ 	.byte	0x04
	.zero		1


	//   ....[11]....
        /*01ac*/ 	.word	0x00000690
        /*01b0*/ 	.word	0x000000ff
        /*01b4*/ 	.word	0x00000068
        /*01b8*/ 	.short	0x0100
        /*01ba*/ 	.byte	0x04
	.zero		1


	//   ....[12]....
        /*01bc*/ 	.word	0x000006a0
        /*01c0*/ 	.word	0x000000ff
        /*01c4*/ 	.word	0x00000030
        /*01c8*/ 	.short	0x0100
        /*01ca*/ 	.byte	0x04
	.zero		1


	//   ....[13]....
        /*01cc*/ 	.word	0x000006b0
        /*01d0*/ 	.word	0x000000ff
        /*01d4*/ 	.word	0x00000070
        /*01d8*/ 	.short	0x0100
        /*01da*/ 	.byte	0x04
	.zero		1


	//   ....[14]....
        /*01dc*/ 	.word	0x000006c0
        /*01e0*/ 	.word	0x000000ff
        /*01e4*/ 	.word	0x00000038
        /*01e8*/ 	.short	0x0100
        /*01ea*/ 	.byte	0x04
	.zero		1


	//   ....[15]....
        /*01ec*/ 	.word	0x000006d0
        /*01f0*/ 	.word	0x000000ff
        /*01f4*/ 	.word	0x00000078
        /*01f8*/ 	.short	0x0100
        /*01fa*/ 	.byte	0x04
	.zero		1


	//   ....[16]....
        /*01fc*/ 	.word	0x00000800
        /*0200*/ 	.word	0x000000ff
        /*0204*/ 	.word	0x00000080
        /*0208*/ 	.short	0x0100
        /*020a*/ 	.byte	0x04
	.zero		1


	//   ....[17]....
        /*020c*/ 	.word	0x00000810
        /*0210*/ 	.word	0x000000ff
        /*0214*/ 	.word	0x000000a0
        /*0218*/ 	.short	0x0100
        /*021a*/ 	.byte	0x04
	.zero		1


	//   ....[18]....
        /*021c*/ 	.word	0x00000820
        /*0220*/ 	.word	0x000000ff
        /*0224*/ 	.word	0x00000088
        /*0228*/ 	.short	0x0100
        /*022a*/ 	.byte	0x04
	.zero		1


	//   ....[19]....
        /*022c*/ 	.word	0x00000830
        /*0230*/ 	.word	0x000000ff
        /*0234*/ 	.word	0x000000a8
        /*0238*/ 	.short	0x0100
        /*023a*/ 	.byte	0x04
	.zero		1


	//   ....[20]....
        /*023c*/ 	.word	0x00000840
        /*0240*/ 	.word	0x000000ff
        /*0244*/ 	.word	0x00000090
        /*0248*/ 	.short	0x0100
        /*024a*/ 	.byte	0x04
	.zero		1


	//   ....[21]....
        /*024c*/ 	.word	0x00000850
        /*0250*/ 	.word	0x000000ff
        /*0254*/ 	.word	0x000000b0
        /*0258*/ 	.short	0x0100
        /*025a*/ 	.byte	0x04
	.zero		1


	//   ....[22]....
        /*025c*/ 	.word	0x00000860
        /*0260*/ 	.word	0x000000ff
        /*0264*/ 	.word	0x00000098
        /*0268*/ 	.short	0x0100
        /*026a*/ 	.byte	0x04
	.zero		1


	//   ....[23]....
        /*026c*/ 	.word	0x00000870
        /*0270*/ 	.word	0x000000ff
        /*0274*/ 	.word	0x000000b8
        /*0278*/ 	.short	0x0100
        /*027a*/ 	.byte	0x04
	.zero		1


	//   ....[24]....
        /*027c*/ 	.word	0x00000960
        /*0280*/ 	.word	0x000000ff
        /*0284*/ 	.word	0x000000c0
        /*0288*/ 	.short	0x0100
        /*028a*/ 	.byte	0x06
	.zero		1


	//   ....[25]....
        /*028c*/ 	.word	0x00000970
        /*0290*/ 	.word	0x000000ff
        /*0294*/ 	.word	0x000000c8
        /*0298*/ 	.short	0x0100
        /*029a*/ 	.byte	0x06
	.zero		1


	//   ....[26]....
        /*029c*/ 	.word	0x00000ab0
        /*02a0*/ 	.word	0x000000ff
        /*02a4*/ 	.word	0x000000d0
        /*02a8*/ 	.short	0x0100
        /*02aa*/ 	.byte	0x06
	.zero		1


	//   ....[27]....
        /*02ac*/ 	.word	0x00000ac0
        /*02b0*/ 	.word	0x000000ff
        /*02b4*/ 	.word	0x000000d8
        /*02b8*/ 	.short	0x0100
        /*02ba*/ 	.byte	0x06
	.zero		1


	//   ....[28]....
        /*02bc*/ 	.word	0x00000c10
        /*02c0*/ 	.word	0x000000ff
        /*02c4*/ 	.word	0x000000e0
        /*02c8*/ 	.short	0x0100
        /*02ca*/ 	.byte	0x04
	.zero		1


	//   ....[29]....
        /*02cc*/ 	.word	0x00000c20
        /*02d0*/ 	.word	0x000000ff
        /*02d4*/ 	.word	0x000000f0
        /*02d8*/ 	.short	0x0100
        /*02da*/ 	.byte	0x04
	.zero		1


	//   ....[30]....
        /*02dc*/ 	.word	0x00000c30
        /*02e0*/ 	.word	0x000000ff
        /*02e4*/ 	.word	0x000000e8
        /*02e8*/ 	.short	0x0100
        /*02ea*/ 	.byte	0x04
	.zero		1


	//   ....[31]....
        /*02ec*/ 	.word	0x00000c40
        /*02f0*/ 	.word	0x000000ff
        /*02f4*/ 	.word	0x000000f8
        /*02f8*/ 	.short	0x0100
        /*02fa*/ 	.byte	0x04
	.zero		1


	//   ....[32]....
        /*02fc*/ 	.word	0x00001a40
        /*0300*/ 	.word	0x000000ff
        /*0304*/ 	.word	0x00000040
        /*0308*/ 	.short	0x010a
        /*030a*/ 	.byte	0x08
	.zero		1


	//   ....[33]....
        /*030c*/ 	.word	0x00001dd0
        /*0310*/ 	.word	0x000000ff
        /*0314*/ 	.word	0x00000040
        /*0318*/ 	.short	0x010a
        /*031a*/ 	.byte	0x31
	.zero		1


	//   ....[34]....
        /*031c*/ 	.word	0x00001f40
        /*0320*/ 	.word	0x000000ff
        /*0324*/ 	.word	0x00000040
        /*0328*/ 	.short	0x010a
        /*032a*/ 	.byte	0x08
	.zero		1


	//   ....[35]....
        /*032c*/ 	.word	0x00002240
        /*0330*/ 	.word	0x000000ff
        /*0334*/ 	.word	0x000000c8
        /*0338*/ 	.short	0x0101
        /*033a*/ 	.byte	0x2c
	.zero		1


	//   ....[36]....
        /*033c*/ 	.word	0x00002270
        /*0340*/ 	.word	0x000000ff
        /*0344*/ 	.word	0x00000040
        /*0348*/ 	.short	0x010a
        /*034a*/ 	.byte	0x04
	.zero		1


	//   ....[37]....
        /*034c*/ 	.word	0x00002440
        /*0350*/ 	.word	0x000000ff
        /*0354*/ 	.word	0x00000040
        /*0358*/ 	.short	0x010a
        /*035a*/ 	.byte	0x29
	.zero		1


	//   ....[38]....
        /*035c*/ 	.word	0x000025b0
        /*0360*/ 	.word	0x000000ff
        /*0364*/ 	.word	0x00000040
        /*0368*/ 	.short	0x010a
        /*036a*/ 	.byte	0x08
	.zero		1


	//   ....[39]....
        /*036c*/ 	.word	0x000028a0
        /*0370*/ 	.word	0x000000ff
        /*0374*/ 	.word	0x000000d0
        /*0378*/ 	.short	0x010a
        /*037a*/ 	.byte	0x2c
	.zero		1


	//   ....[40]....
        /*037c*/ 	.word	0x00002960
        /*0380*/ 	.word	0x000000ff
        /*0384*/ 	.word	0x00000000
        /*0388*/ 	.short	0x0101
        /*038a*/ 	.byte	0x04
	.zero		1


	//   ....[41]....
        /*038c*/ 	.word	0x00002f50
        /*0390*/ 	.word	0x000000ff
        /*0394*/ 	.word	0x00000000
        /*0398*/ 	.short	0x010a
        /*039a*/ 	.byte	0x04
	.zero		1


	//   ....[42]....
        /*039c*/ 	.word	0x00002ff0
        /*03a0*/ 	.word	0x000000ff
        /*03a4*/ 	.word	0x00000000
        /*03a8*/ 	.short	0x010a
        /*03aa*/ 	.byte	0x05
	.zero		1


	//   ....[43]....
        /*03ac*/ 	.word	0x00003090
        /*03b0*/ 	.word	0x000000ff
        /*03b4*/ 	.word	0x00000000
        /*03b8*/ 	.short	0x010a
        /*03ba*/ 	.byte	0x05
	.zero		1


	//   ....[44]....
        /*03bc*/ 	.word	0x00003130
        /*03c0*/ 	.word	0x000000ff
        /*03c4*/ 	.word	0x00000000
        /*03c8*/ 	.short	0x010a
        /*03ca*/ 	.byte	0x05
	.zero		1


	//   ....[45]....
        /*03cc*/ 	.word	0x000031d0
        /*03d0*/ 	.word	0x000000ff
        /*03d4*/ 	.word	0x00000000
        /*03d8*/ 	.short	0x010a
        /*03da*/ 	.byte	0x05
	.zero		1


	//   ....[46]....
        /*03dc*/ 	.word	0x00003270
        /*03e0*/ 	.word	0x000000ff
        /*03e4*/ 	.word	0x00000000
        /*03e8*/ 	.short	0x010a
        /*03ea*/ 	.byte	0x05
	.zero		1


	//   ....[47]....
        /*03ec*/ 	.word	0x00003310
        /*03f0*/ 	.word	0x000000ff
        /*03f4*/ 	.word	0x00000000
        /*03f8*/ 	.short	0x010a
        /*03fa*/ 	.byte	0x05
	.zero		1


	//   ....[48]....
        /*03fc*/ 	.word	0x000033c0
        /*0400*/ 	.word	0x00000000
        /*0404*/ 	.word	0x00000000
        /*0408*/ 	.short	0x010a
        /*040a*/ 	.byte	0xff
	.zero		1


	//   ....[49]....
        /*040c*/ 	.word	0x00003510
        /*0410*/ 	.word	0x000000ff
        /*0414*/ 	.word	0x000000d8
        /*0418*/ 	.short	0x010a
        /*041a*/ 	.byte	0x04
	.zero		1


	//   ....[50]....
        /*041c*/ 	.word	0x000035b0
        /*0420*/ 	.word	0x000000ff
        /*0424*/ 	.word	0x000000d0
        /*0428*/ 	.short	0x010a
        /*042a*/ 	.byte	0x04
	.zero		1


	//   ....[51]....
        /*042c*/ 	.word	0x00003650
        /*0430*/ 	.word	0x000000ff
        /*0434*/ 	.word	0x00000000
        /*0438*/ 	.short	0x0101
        /*043a*/ 	.byte	0x05
	.zero		1


	//   ....[52]....
        /*043c*/ 	.word	0x00003690
        /*0440*/ 	.word	0x000000ff
        /*0444*/ 	.word	0x000000d8
        /*0448*/ 	.short	0x0106
        /*044a*/ 	.byte	0x04
	.zero		1


	//   ....[53]....
        /*044c*/ 	.word	0x000036d0
        /*0450*/ 	.word	0x00000000
        /*0454*/ 	.word	0x000000d8
        /*0458*/ 	.short	0x010a
        /*045a*/ 	.byte	0xff
	.zero		1


	//   ....[54]....
        /*045c*/ 	.word	0x00003c20
        /*0460*/ 	.word	0x000000ff
        /*0464*/ 	.word	0x000000d0
        /*0468*/ 	.short	0x010a
        /*046a*/ 	.byte	0x15
	.zero		1


	//   ....[55]....
        /*046c*/ 	.word	0x00003cd0
        /*0470*/ 	.word	0x000000ff
        /*0474*/ 	.word	0x00000000
        /*0478*/ 	.short	0x0101
        /*047a*/ 	.byte	0x23
	.zero		1


	//   ....[56]....
        /*047c*/ 	.word	0x00003ce0
        /*0480*/ 	.word	0x000000ff
        /*0484*/ 	.word	0x000000f0
        /*0488*/ 	.short	0x010a
        /*048a*/ 	.byte	0x19
	.zero		1


	//   ....[57]....
        /*048c*/ 	.word	0x00003da0
        /*0490*/ 	.word	0x000000ff
        /*0494*/ 	.word	0x00000000
        /*0498*/ 	.short	0x010a
        /*049a*/ 	.byte	0x04
	.zero		1


	//   ....[58]....
        /*049c*/ 	.word	0x00003e00
        /*04a0*/ 	.word	0x000000ff
        /*04a4*/ 	.word	0x00000000
        /*04a8*/ 	.short	0x010a
        /*04aa*/ 	.byte	0x11
	.zero		1


	//   ....[59]....
        /*04ac*/ 	.word	0x00003f50
        /*04b0*/ 	.word	0x000000ff
        /*04b4*/ 	.word	0x00000000
        /*04b8*/ 	.short	0x010a
        /*04ba*/ 	.byte	0x04
	.zero		1


	//   ....[60]....
        /*04bc*/ 	.word	0x00004230
        /*04c0*/ 	.word	0x000000ff
        /*04c4*/ 	.word	0x00000000
        /*04c8*/ 	.short	0x010a
        /*04ca*/ 	.byte	0x04
	.zero		1


	//   ....[61]....
        /*04cc*/ 	.word	0x000042c0
        /*04d0*/ 	.word	0x000000ff
        /*04d4*/ 	.word	0x00000000
        /*04d8*/ 	.short	0x010a
        /*04da*/ 	.byte	0x04
	.zero		1


	//   ....[62]....
        /*04dc*/ 	.word	0x00004aa0
        /*04e0*/ 	.word	0x000000ff
        /*04e4*/ 	.word	0x000000d0
        /*04e8*/ 	.short	0x010a
        /*04ea*/ 	.byte	0x14
	.zero		1


	//   ....[63]....
        /*04ec*/ 	.word	0x00004b30
        /*04f0*/ 	.word	0x000000ff
        /*04f4*/ 	.word	0x00000000
        /*04f8*/ 	.short	0x0101
        /*04fa*/ 	.byte	0x30
	.zero		1


	//   ....[64]....
        /*04fc*/ 	.word	0x00005070
        /*0500*/ 	.word	0x000000ff
        /*0504*/ 	.word	0x000000c8
        /*0508*/ 	.short	0x010a
        /*050a*/ 	.byte	0x14
	.zero		1


	//   ....[65]....
        /*050c*/ 	.word	0x00005660
        /*0510*/ 	.word	0x000000ff
        /*0514*/ 	.word	0x000000a0
        /*0518*/ 	.short	0x010a
        /*051a*/ 	.byte	0x14
	.zero		1


	//   ....[66]....
        /*051c*/ 	.word	0x000057d0
        /*0520*/ 	.word	0x000000ff
        /*0524*/ 	.word	0x00000080
        /*0528*/ 	.short	0x010b
        /*052a*/ 	.byte	0x14
	.zero		1


	//   ....[67]....
        /*052c*/ 	.word	0x000057e0
        /*0530*/ 	.word	0x000000ff
        /*0534*/ 	.word	0x00000000
        /*0538*/ 	.short	0x0101
        /*053a*/ 	.byte	0x36
	.zero		1


	//   ....[68]....
        /*053c*/ 	.word	0x000057f0
        /*0540*/ 	.word	0x000000ff
        /*0544*/ 	.word	0x000000a8
        /*0548*/ 	.short	0x010a
        /*054a*/ 	.byte	0x14
	.zero		1


	//   ....[69]....
        /*054c*/ 	.word	0x00005930
        /*0550*/ 	.word	0x000000ff
        /*0554*/ 	.word	0x00000088
        /*0558*/ 	.short	0x010b
        /*055a*/ 	.byte	0x14
	.zero		1


	//   ....[70]....
        /*055c*/ 	.word	0x00005940
        /*0560*/ 	.word	0x000000ff
        /*0564*/ 	.word	0x00000000
        /*0568*/ 	.short	0x0101
        /*056a*/ 	.byte	0x35
	.zero		1


	//   ....[71]....
        /*056c*/ 	.word	0x00005950
        /*0570*/ 	.word	0x000000ff
        /*0574*/ 	.word	0x000000b0
        /*0578*/ 	.short	0x010a
        /*057a*/ 	.byte	0x14
	.zero		1


	//   ....[72]....
        /*057c*/ 	.word	0x00005a90
        /*0580*/ 	.word	0x000000ff
        /*0584*/ 	.word	0x00000090
        /*0588*/ 	.short	0x010b
        /*058a*/ 	.byte	0x14
	.zero		1


	//   ....[73]....
        /*058c*/ 	.word	0x00005aa0
        /*0590*/ 	.word	0x000000ff
        /*0594*/ 	.word	0x00000000
        /*0598*/ 	.short	0x0101
        /*059a*/ 	.byte	0x34
	.zero		1


	//   ....[74]....
        /*059c*/ 	.word	0x00005ac0
        /*05a0*/ 	.word	0x000000ff
        /*05a4*/ 	.word	0x000000b8
        /*05a8*/ 	.short	0x010a
        /*05aa*/ 	.byte	0x14
	.zero		1


	//   ....[75]....
        /*05ac*/ 	.word	0x00005c70
        /*05b0*/ 	.word	0x000000ff
        /*05b4*/ 	.word	0x00000098
        /*05b8*/ 	.short	0x010b
        /*05ba*/ 	.byte	0x14
	.zero		1


	//   ....[76]....
        /*05bc*/ 	.word	0x00005c80
        /*05c0*/ 	.word	0x000000ff
        /*05c4*/ 	.word	0x00000000
        /*05c8*/ 	.short	0x0101
        /*05ca*/ 	.byte	0x33
	.zero		1


	//   ....[77]....
        /*05cc*/ 	.word	0x00005cb0
        /*05d0*/ 	.word	0x000000ff
        /*05d4*/ 	.word	0x000000a0
        /*05d8*/ 	.short	0x010a
        /*05da*/ 	.byte	0x14
	.zero		1


	//   ....[78]....
        /*05dc*/ 	.word	0x00005cd0
        /*05e0*/ 	.word	0x000000ff
        /*05e4*/ 	.word	0x000000a8
        /*05e8*/ 	.short	0x010a
        /*05ea*/ 	.byte	0x14
	.zero		1


	//   ....[79]....
        /*05ec*/ 	.word	0x00005cf0
        /*05f0*/ 	.word	0x000000ff
        /*05f4*/ 	.word	0x000000b0
        /*05f8*/ 	.short	0x010a
        /*05fa*/ 	.byte	0x14
	.zero		1


	//   ....[80]....
        /*05fc*/ 	.word	0x00005d30
        /*0600*/ 	.word	0x00000000
        /*0604*/ 	.word	0x000000b8
        /*0608*/ 	.short	0x010a
        /*060a*/ 	.byte	0xff
	.zero		1


	//   ....[81]....
        /*060c*/ 	.word	0x000060c0
        /*0610*/ 	.word	0x000000ff
        /*0614*/ 	.word	0x000000d0
        /*0618*/ 	.short	0x010a
        /*061a*/ 	.byte	0x31
	.zero		1


	//   ....[82]....
        /*061c*/ 	.word	0x00006180
        /*0620*/ 	.word	0x000000ff
        /*0624*/ 	.word	0x00000000
        /*0628*/ 	.short	0x0101
        /*062a*/ 	.byte	0x04
	.zero		1


	//   ....[83]....
        /*062c*/ 	.word	0x00007380
        /*0630*/ 	.word	0x000000ff
        /*0634*/ 	.word	0x00000080
        /*0638*/ 	.short	0x010a
        /*063a*/ 	.byte	0x31
	.zero		1


	//   ....[84]....
        /*063c*/ 	.word	0x000073a0
        /*0640*/ 	.word	0x00000043
        /*0644*/ 	.word	0x000000e0
        /*0648*/ 	.short	0x010a
        /*064a*/ 	.byte	0xff
	.zero		1


	//   ....[85]....
        /*064c*/ 	.word	0x00007460
        /*0650*/ 	.word	0x000000ff
        /*0654*/ 	.word	0x00000080
        /*0658*/ 	.short	0x010a
        /*065a*/ 	.byte	0x31
	.zero		1


	//   ....[86]....
        /*065c*/ 	.word	0x00007520
        /*0660*/ 	.word	0x00000043
        /*0664*/ 	.word	0x000000e0
        /*0668*/ 	.short	0x010a
        /*066a*/ 	.byte	0xff
	.zero		1


	//   ....[87]....
        /*066c*/ 	.word	0x00007c70
        /*0670*/ 	.word	0x00000000
        /*0674*/ 	.word	0x00000000
        /*0678*/ 	.short	0x0101
        /*067a*/ 	.byte	0xff
	.zero		1


	//   ....[88]....
        /*067c*/ 	.word	0x00007c80
        /*0680*/ 	.word	0x00000004
        /*0684*/ 	.word	0x00000080
        /*0688*/ 	.short	0x010a
        /*068a*/ 	.byte	0xff
	.zero		1


	//   ....[89]....
        /*068c*/ 	.word	0x00007d30
        /*0690*/ 	.word	0x00000004
        /*0694*/ 	.word	0x00000080
        /*0698*/ 	.short	0x010a
        /*069a*/ 	.byte	0xff
	.zero		1


	//   ....[90]....
        /*069c*/ 	.word	0x000084e0
        /*06a0*/ 	.word	0x00000000
        /*06a4*/ 	.word	0x00000000
        /*06a8*/ 	.short	0x0101
        /*06aa*/ 	.byte	0xff
	.zero		1


	//   ....[91]....
        /*06ac*/ 	.word	0x00008500
        /*06b0*/ 	.word	0x00000002
        /*06b4*/ 	.word	0x00000080
        /*06b8*/ 	.short	0x010a
        /*06ba*/ 	.byte	0xff
	.zero		1


	//   ....[92]....
        /*06bc*/ 	.word	0x000085a0
        /*06c0*/ 	.word	0x00000002
        /*06c4*/ 	.word	0x00000080
        /*06c8*/ 	.short	0x010a
        /*06ca*/ 	.byte	0xff
	.zero		1


	//   ....[93]....
        /*06cc*/ 	.word	0x00008d40
        /*06d0*/ 	.word	0x00000000
        /*06d4*/ 	.word	0x00000000
        /*06d8*/ 	.short	0x0101
        /*06da*/ 	.byte	0xff
	.zero		1


	//   ....[94]....
        /*06dc*/ 	.word	0x00008d60
        /*06e0*/ 	.word	0x00000003
        /*06e4*/ 	.word	0x00000080
        /*06e8*/ 	.short	0x010a
        /*06ea*/ 	.byte	0xff
	.zero		1


	//   ....[95]....
        /*06ec*/ 	.word	0x00008e00
        /*06f0*/ 	.word	0x00000003
        /*06f4*/ 	.word	0x00000080
        /*06f8*/ 	.short	0x010a
        /*06fa*/ 	.byte	0xff
	.zero		1


	//   ....[96]....
        /*06fc*/ 	.word	0x00009200
        /*0700*/ 	.word	0x000000ff
        /*0704*/ 	.word	0x00000000
        /*0708*/ 	.short	0x0101
        /*070a*/ 	.byte	0x04
	.zero		1


	//   ....[97]....
        /*070c*/ 	.word	0x00009600
        /*0710*/ 	.word	0x00000000
        /*0714*/ 	.word	0x00000000
        /*0718*/ 	.short	0x0101
        /*071a*/ 	.byte	0xff
	.zero		1


	//   ....[98]....
        /*071c*/ 	.word	0x00009880
        /*0720*/ 	.word	0x000000ff
        /*0724*/ 	.word	0x00000000
        /*0728*/ 	.short	0x0101
        /*072a*/ 	.byte	0x04
	.zero		1


	//   ....[99]....
        /*072c*/ 	.word	0x000098b0
        /*0730*/ 	.word	0x00000000
        /*0734*/ 	.word	0x00000040
        /*0738*/ 	.short	0x010a
        /*073a*/ 	.byte	0xff
	.zero		1


	//   ....[100]....
        /*073c*/ 	.word	0x00009910
        /*0740*/ 	.word	0x00000000
        /*0744*/ 	.word	0x00000040
        /*0748*/ 	.short	0x010a
        /*074a*/ 	.byte	0xff
	.zero		1


	//   ....[101]....
        /*074c*/ 	.word	0x00009970
        /*0750*/ 	.word	0x00000000
        /*0754*/ 	.word	0x000000d0
        /*0758*/ 	.short	0x010a
        /*075a*/ 	.byte	0xff
	.zero		1


	//   ....[102]....
        /*075c*/ 	.word	0x000099d0
        /*0760*/ 	.word	0x00000000
        /*0764*/ 	.word	0x00000000
        /*0768*/ 	.short	0x010a
        /*076a*/ 	.byte	0xff
	.zero		1


	//   ....[103]....
        /*076c*/ 	.word	0x00009a30
        /*0770*/ 	.word	0x00000000
        /*0774*/ 	.word	0x00000000
        /*0778*/ 	.short	0x010a
        /*077a*/ 	.byte	0xff
	.zero		1


	//   ....[104]....
        /*077c*/ 	.word	0x00009a90
        /*0780*/ 	.word	0x00000000
        /*0784*/ 	.word	0x00000000
        /*0788*/ 	.short	0x010a
        /*078a*/ 	.byte	0xff
	.zero		1


	//   ....[105]....
        /*078c*/ 	.word	0x00009af0
        /*0790*/ 	.word	0x00000000
        /*0794*/ 	.word	0x00000000
        /*0798*/ 	.short	0x010a
        /*079a*/ 	.byte	0xff
	.zero		1


	//   ....[106]....
        /*079c*/ 	.word	0x00009b50
        /*07a0*/ 	.word	0x00000000
        /*07a4*/ 	.word	0x00000000
        /*07a8*/ 	.short	0x010a
        /*07aa*/ 	.byte	0xff
	.zero		1


	//   ....[107]....
        /*07ac*/ 	.word	0x00009bb0
        /*07b0*/ 	.word	0x00000000
        /*07b4*/ 	.word	0x00000000
        /*07b8*/ 	.short	0x010a
        /*07ba*/ 	.byte	0xff
	.zero		1


	//   ....[108]....
        /*07bc*/ 	.word	0x00009c10
        /*07c0*/ 	.word	0x00000000
        /*07c4*/ 	.word	0x00000000
        /*07c8*/ 	.short	0x010a
        /*07ca*/ 	.byte	0xff
	.zero		1


	//   ....[109]....
        /*07cc*/ 	.word	0x00009c70
        /*07d0*/ 	.word	0x00000004
        /*07d4*/ 	.word	0x000000d8
        /*07d8*/ 	.short	0x010a
        /*07da*/ 	.byte	0xff
	.zero		1


	//   ....[110]....
        /*07dc*/ 	.word	0x00009cd0
        /*07e0*/ 	.word	0x00000004
        /*07e4*/ 	.word	0x000000d0
        /*07e8*/ 	.short	0x010a
        /*07ea*/ 	.byte	0xff
	.zero		1


	//   ....[111]....
        /*07ec*/ 	.word	0x00009d30
        /*07f0*/ 	.word	0x00000000
        /*07f4*/ 	.word	0x000000d0
        /*07f8*/ 	.short	0x010a
        /*07fa*/ 	.byte	0xff
	.zero		1


	//   ....[112]....
        /*07fc*/ 	.word	0x00009d90
        /*0800*/ 	.word	0x00000000
        /*0804*/ 	.word	0x000000f0
        /*0808*/ 	.short	0x010a
        /*080a*/ 	.byte	0xff
	.zero		1


	//   ....[113]....
        /*080c*/ 	.word	0x00009df0
        /*0810*/ 	.word	0x00000000
        /*0814*/ 	.word	0x00000000
        /*0818*/ 	.short	0x010a
        /*081a*/ 	.byte	0xff
	.zero		1


	//   ....[114]....
        /*081c*/ 	.word	0x00009e50
        /*0820*/ 	.word	0x00000000
        /*0824*/ 	.word	0x00000000
        /*0828*/ 	.short	0x010a
        /*082a*/ 	.byte	0xff
	.zero		1


	//   ....[115]....
        /*082c*/ 	.word	0x00009eb0
        /*0830*/ 	.word	0x00000000
        /*0834*/ 	.word	0x00000000
        /*0838*/ 	.short	0x010a
        /*083a*/ 	.byte	0xff
	.zero		1


	//   ....[116]....
        /*083c*/ 	.word	0x00009f10
        /*0840*/ 	.word	0x00000000
        /*0844*/ 	.word	0x000000d0
        /*0848*/ 	.short	0x010a
        /*084a*/ 	.byte	0xff
	.zero		1


	//   ....[117]....
        /*084c*/ 	.word	0x00009f70
        /*0850*/ 	.word	0x00000003
        /*0854*/ 	.word	0x000000c8
        /*0858*/ 	.short	0x010a
        /*085a*/ 	.byte	0xff
	.zero		1


	//   ....[118]....
        /*085c*/ 	.word	0x00009fd0
        /*0860*/ 	.word	0x00000000
        /*0864*/ 	.word	0x000000a0
        /*0868*/ 	.short	0x010a
        /*086a*/ 	.byte	0xff
	.zero		1


	//   ....[119]....
        /*086c*/ 	.word	0x0000a030
        /*0870*/ 	.word	0x00000000
        /*0874*/ 	.word	0x000000a8
        /*0878*/ 	.short	0x010a
        /*087a*/ 	.byte	0xff
	.zero		1


	//   ....[120]....
        /*087c*/ 	.word	0x0000a090
        /*0880*/ 	.word	0x00000000
        /*0884*/ 	.word	0x000000b0
        /*0888*/ 	.short	0x010a
        /*088a*/ 	.byte	0xff
	.zero		1


	//   ....[121]....
        /*088c*/ 	.word	0x0000a0f0
        /*0890*/ 	.word	0x00000000
        /*0894*/ 	.word	0x000000b8
        /*0898*/ 	.short	0x010a
        /*089a*/ 	.byte	0xff
	.zero		1


	//   ....[122]....
        /*089c*/ 	.word	0x0000a150
        /*08a0*/ 	.word	0x00000000
        /*08a4*/ 	.word	0x000000a0
        /*08a8*/ 	.short	0x010a
        /*08aa*/ 	.byte	0xff
	.zero		1


	//   ....[123]....
        /*08ac*/ 	.word	0x0000a1b0
        /*08b0*/ 	.word	0x00000000
        /*08b4*/ 	.word	0x000000a8
        /*08b8*/ 	.short	0x010a
        /*08ba*/ 	.byte	0xff
	.zero		1


	//   ....[124]....
        /*08bc*/ 	.word	0x0000a210
        /*08c0*/ 	.word	0x00000000
        /*08c4*/ 	.word	0x000000b0
        /*08c8*/ 	.short	0x010a
        /*08ca*/ 	.byte	0xff
	.zero		1


	//   ....[125]....
        /*08cc*/ 	.word	0x0000a270
        /*08d0*/ 	.word	0x00000000
        /*08d4*/ 	.word	0x000000d0
        /*08d8*/ 	.short	0x010a
        /*08da*/ 	.byte	0xff
	.zero		1


	//   ....[126]....
        /*08dc*/ 	.word	0x0000a2d0
        /*08e0*/ 	.word	0x00000002
        /*08e4*/ 	.word	0x00000080
        /*08e8*/ 	.short	0x010a
        /*08ea*/ 	.byte	0xff
	.zero		1


	//   ....[127]....
        /*08ec*/ 	.word	0x0000a320
        /*08f0*/ 	.word	0x00000043
        /*08f4*/ 	.word	0x000000e0
        /*08f8*/ 	.short	0x010a
        /*08fa*/ 	.byte	0xff
	.zero		1


	//   ....[128]....
        /*08fc*/ 	.word	0x0000a370
        /*0900*/ 	.word	0x00000004
        /*0904*/ 	.word	0x00000080
        /*0908*/ 	.short	0x010a
        /*090a*/ 	.byte	0xff
	.zero		1


	//   ....[129]....
        /*090c*/ 	.word	0x0000a3c0
        /*0910*/ 	.word	0x00000002
        /*0914*/ 	.word	0x00000080
        /*0918*/ 	.short	0x010a
        /*091a*/ 	.byte	0xff
	.zero		1


	//   ....[130]....
        /*091c*/ 	.word	0x0000a410
        /*0920*/ 	.word	0x00000003
        /*0924*/ 	.word	0x00000080
        /*0928*/ 	.short	0x010a
        /*092a*/ 	.byte	0xff
	.zero		1


	//----- nvinfo : EIATTR_NUM_MBARRIERS
	.align		4
.L_47:
        /*092c*/ 	.byte	0x03, 0x38
        /*092e*/ 	.short	0x0020


	//----- nvinfo : EIATTR_EXIT_INSTR_OFFSETS
	.align		4
        /*0930*/ 	.byte	0x04, 0x1c
        /*0932*/ 	.short	(.L_49 - .L_48)


	//   ....[0]....
.L_48:
        /*0934*/ 	.word	0x000033f0


	//   ....[1]....
        /*0938*/ 	.word	0x000036a0


	//   ....[2]....
        /*093c*/ 	.word	0x00003700


	//   ....[3]....
        /*0940*/ 	.word	0x00004530


	//   ....[4]....
        /*0944*/ 	.word	0x00005d60


	//   ....[5]....
        /*0948*/ 	.word	0x00005da0


	//   ....[6]....
        /*094c*/ 	.word	0x00009760


	//   ....[7]....
        /*0950*/ 	.word	0x000097e0


	//   ....[8]....
        /*0954*/ 	.word	0x00009810


	//   ....[9]....
        /*0958*/ 	.word	0x00009890


	//----- nvinfo : EIATTR_MAX_THREADS
	.align		4
.L_49:
        /*095c*/ 	.byte	0x04, 0x05
        /*095e*/ 	.short	(.L_51 - .L_50)
.L_50:
        /*0960*/ 	.word	0x00000100
        /*0964*/ 	.word	0x00000001
        /*0968*/ 	.word	0x00000001


	//----- nvinfo : EIATTR_CRS_STACK_SIZE
	.align		4
.L_51:
        /*096c*/ 	.byte	0x04, 0x1e
        /*096e*/ 	.short	(.L_53 - .L_52)
.L_52:
        /*0970*/ 	.word	0x00000000


	//----- nvinfo : EIATTR_CBANK_PARAM_SIZE
	.align		4
.L_53:
        /*0974*/ 	.byte	0x03, 0x19
        /*0976*/ 	.short	0x0900


	//----- nvinfo : EIATTR_PARAM_CBANK
	.align		4
        /*0978*/ 	.byte	0x04, 0x0a
        /*097a*/ 	.short	(.L_55 - .L_54)
	.align		4
.L_54:
        /*097c*/ 	.word	index@(.nv.constant0._ZN7cutlass13device_kernelINS_4conv6kernel13ConvUniversalINS1_16ConvProblemShapeILNS1_8OperatorE2ELi3EEENS1_10collective14CollectiveConvINS1_47MainloopSm100TmaUmmaWarpSpecializedImplicitGemmILS5_2ELi8ELi3ELi1ELi2EN4cute5tupleIJNSA_1CILi1EEESD_SD_EEEEENSB_IJNSC_ILi64EEENSB_IJNSC_ILi128EEEEEENSB_IJSG_EEEEEENS_10bfloat16_tESL_NSA_8TiledMMAINSA_8MMA_AtomIJNSA_20SM100_MMA_F16BF16_SSISL_SL_fLi64ELi128ELNSA_4UMMA5MajorE1ELSQ_1ELNSP_7ScaleInE0ELSR_0EEEEEENSA_6LayoutISE_NSB_IJNSC_ILi0EEESV_SV_EEEEENSB_IJNSA_10UnderscoreESY_SY_EEEEENS7_6detail27Sm100ImplicitGemmTileTraitsINSA_13SM90_TMA_LOADENSA_14ComposedLayoutINSA_7SwizzleILi3ELi4ELi3EEENSA_18smem_ptr_flag_bitsILi16EEENSU_INSB_IJSG_NSC_ILi8EEEEEENSB_IJSD_SG_EEEEEEEvEENS12_INSA_20SM90_TMA_LOAD_IM2COLES1D_vEEEENS_8epilogue10collective18CollectiveEpilogueINS1I_23Sm100TmaWarpSpecializedILi4ELi2ELi16ELb1ELb0EEEJSK_NSB_IJNSU_ISG_SD_EENSU_INSC_ILi32EEESD_EEEEESL_NSB_IJlNSB_IJSD_lllEEESV_EEESL_S1S_NS1I_6fusion15FusionCallbacksIS1M_NS1T_17LinearCombinationISL_fSL_fLNS_15FloatRoundStyleE2EEESK_S1Q_JEEENSA_5SM1004TMEM4LOAD26SM100_TMEM_LOAD_16dp256b4xES13_NS14_INS15_ILi2ELi4ELi3EEES18_NSU_INSB_IJS19_S1O_EEENSB_IJS1O_SD_EEEEEEENSA_17SM75_U32x4_LDSM_NENSA_14SM90_TMA_STOREES27_NSA_17SM90_U32x4_STSM_NENSA_39AutoVectorizingCopyWithAssumedAlignmentILi128EEEEEEvvEEEEvNT_6ParamsE)
        /*0980*/ 	.short	0x0380
        /*0982*/ 	.short	0x0900


	//----- nvinfo : EIATTR_SW_WAR
	.align		4
.L_55:
        /*0984*/ 	.byte	0x04, 0x36
        /*0986*/ 	.short	(.L_57 - .L_56)
.L_56:
        /*0988*/ 	.word	0x00000008
.L_57:


//--------------------- .nv.callgraph             --------------------------
	.section	.nv.callgraph,"",@"SHT_CUDA_CALLGRAPH"
	.align	4
	.sectionentsize	8
	.align		4
        /*0000*/ 	.word	0x00000000
	.align		4
        /*0004*/ 	.word	0xffffffff
	.align		4
        /*0008*/ 	.word	index@(_ZN7cutlass13device_kernelINS_4conv6kernel13ConvUniversalINS1_16ConvProblemShapeILNS1_8OperatorE2ELi3EEENS1_10collective14CollectiveConvINS1_47MainloopSm100TmaUmmaWarpSpecializedImplicitGemmILS5_2ELi8ELi3ELi1ELi2EN4cute5tupleIJNSA_1CILi1EEESD_SD_EEEEENSB_IJNSC_ILi64EEENSB_IJNSC_ILi128EEEEEENSB_IJSG_EEEEEENS_10bfloat16_tESL_NSA_8TiledMMAINSA_8MMA_AtomIJNSA_20SM100_MMA_F16BF16_SSISL_SL_fLi64ELi128ELNSA_4UMMA5MajorE1ELSQ_1ELNSP_7ScaleInE0ELSR_0EEEEEENSA_6LayoutISE_NSB_IJNSC_ILi0EEESV_SV_EEEEENSB_IJNSA_10UnderscoreESY_SY_EEEEENS7_6detail27Sm100ImplicitGemmTileTraitsINSA_13SM90_TMA_LOADENSA_14ComposedLayoutINSA_7SwizzleILi3ELi4ELi3EEENSA_18smem_ptr_flag_bitsILi16EEENSU_INSB_IJSG_NSC_ILi8EEEEEENSB_IJSD_SG_EEEEEEEvEENS12_INSA_20SM90_TMA_LOAD_IM2COLES1D_vEEEENS_8epilogue10collective18CollectiveEpilogueINS1I_23Sm100TmaWarpSpecializedILi4ELi2ELi16ELb1ELb0EEEJSK_NSB_IJNSU_ISG_SD_EENSU_INSC_ILi32EEESD_EEEEESL_NSB_IJlNSB_IJSD_lllEEESV_EEESL_S1S_NS1I_6fusion15FusionCallbacksIS1M_NS1T_17LinearCombinationISL_fSL_fLNS_15FloatRoundStyleE2EEESK_S1Q_JEEENSA_5SM1004TMEM4LOAD26SM100_TMEM_LOAD_16dp256b4xES13_NS14_INS15_ILi2ELi4ELi3EEES18_NSU_INSB_IJS19_S1O_EEENSB_IJS1O_SD_EEEEEEENSA_17SM75_U32x4_LDSM_NENSA_14SM90_TMA_STOREES27_NSA_17SM90_U32x4_STSM_NENSA_39AutoVectorizingCopyWithAssumedAlignmentILi128EEEEEEvvEEEEvNT_6ParamsE)
	.align		4
        /*000c*/ 	.word	index@(__assertfail)
	.align		4
        /*0010*/ 	.word	0x00000000
	.align		4
        /*0014*/ 	.word	0xfffffffe
	.align		4
        /*0018*/ 	.word	0x00000000
	.align		4
        /*001c*/ 	.word	0xfffffffd
	.align		4
        /*0020*/ 	.word	0x00000000
	.align		4
        /*0024*/ 	.word	0xfffffffc


//--------------------- .nv.constant4             --------------------------
	.section	.nv.constant4,"a",@progbits
	.align	8
	.align		8
.nv.constant4:
        /*0000*/ 	.dword	__assertfail
	.align		8
        /*0008*/ 	.dword	__unnamed_1
	.align		8
        /*0010*/ 	.dword	__unnamed_2
	.align		8
        /*0018*/ 	.dword	_ZN39_INTERNAL_6097849c_4_k_cu_8b2ead98_49004cuda3std3__45__cpo5beginE
	.align		8
        /*0020*/ 	.dword	_ZN39_INTERNAL_6097849c_4_k_cu_8b2ead98_49004cuda3std3__45__cpo3endE
	.align		8
        /*0028*/ 	.dword	_ZN39_INTERNAL_6097849c_4_k_cu_8b2ead98_49004cuda3std3__45__cpo6cbeginE
	.align		8
        /*0030*/ 	.dword	_ZN39_INTERNAL_6097849c_4_k_cu_8b2ead98_49004cuda3std3__45__cpo4cendE
	.align		8
        /*0038*/ 	.dword	_ZN39_INTERNAL_6097849c_4_k_cu_8b2ead98_49004cuda3std3__441_GLOBAL__N__6097849c_4_k_cu_8b2ead98_49006ignoreE
	.align		8
        /*0040*/ 	.dword	_ZN39_INTERNAL_6097849c_4_k_cu_8b2ead98_49004cuda3std3__419piecewise_constructE
	.align		8
        /*0048*/ 	.dword	_ZN39_INTERNAL_6097849c_4_k_cu_8b2ead98_49004cuda3std3__48in_placeE
	.align		8
        /*0050*/ 	.dword	_ZN39_INTERNAL_6097849c_4_k_cu_8b2ead98_49004cuda3std6ranges3__45__cpo4swapE
	.align		8
        /*0058*/ 	.dword	_ZN39_INTERNAL_6097849c_4_k_cu_8b2ead98_49004cuda3std6ranges3__45__cpo9iter_moveE
	.align		8
        /*0060*/ 	.dword	_ZN39_INTERNAL_6097849c_4_k_cu_8b2ead98_49004cute7productE
	.align		8
        /*0068*/ 	.dword	_ZN39_INTERNAL_6097849c_4_k_cu_8b2ead98_49004cute1_E
	.align		8
        /*0070*/ 	.dword	$str$27
	.align		8
        /*0078*/ 	.dword	$str$28
	.align		8
        /*0080*/ 	.dword	$str$29
	.align		8
        /*0088*/ 	.dword	$str$30


//--------------------- .text._ZN7cutlass13device_kernelINS_4conv6kernel13ConvUniversalINS1_16ConvProblemShapeILNS1_8OperatorE2ELi3EEENS1_10collective14CollectiveConvINS1_47MainloopSm100TmaUmmaWarpSpecializedImplicitGemmILS5_2ELi8ELi3ELi1ELi2EN4cute5tupleIJNSA_1CILi1EEESD_SD_EEEEENSB_IJNSC_ILi64EEENSB_IJNSC_ILi128EEEEEENSB_IJSG_EEEEEENS_10bfloat16_tESL_NSA_8TiledMMAINSA_8MMA_AtomIJNSA_20SM100_MMA_F16BF16_SSISL_SL_fLi64ELi128ELNSA_4UMMA5MajorE1ELSQ_1ELNSP_7ScaleInE0ELSR_0EEEEEENSA_6LayoutISE_NSB_IJNSC_ILi0EEESV_SV_EEEEENSB_IJNSA_10UnderscoreESY_SY_EEEEENS7_6detail27Sm100ImplicitGemmTileTraitsINSA_13SM90_TMA_LOADENSA_14ComposedLayoutINSA_7SwizzleILi3ELi4ELi3EEENSA_18smem_ptr_flag_bitsILi16EEENSU_INSB_IJSG_NSC_ILi8EEEEEENSB_IJSD_SG_EEEEEEEvEENS12_INSA_20SM90_TMA_LOAD_IM2COLES1D_vEEEENS_8epilogue10collective18CollectiveEpilogueINS1I_23Sm100TmaWarpSpecializedILi4ELi2ELi16ELb1ELb0EEEJSK_NSB_IJNSU_ISG_SD_EENSU_INSC_ILi32EEESD_EEEEESL_NSB_IJlNSB_IJSD_lllEEESV_EEESL_S1S_NS1I_6fusion15FusionCallbacksIS1M_NS1T_17LinearCombinationISL_fSL_fLNS_15FloatRoundStyleE2EEESK_S1Q_JEEENSA_5SM1004TMEM4LOAD26SM100_TMEM_LOAD_16dp256b4xES13_NS14_INS15_ILi2ELi4ELi3EEES18_NSU_INSB_IJS19_S1O_EEENSB_IJS1O_SD_EEEEEEENSA_17SM75_U32x4_LDSM_NENSA_14SM90_TMA_STOREES27_NSA_17SM90_U32x4_STSM_NENSA_39AutoVectorizingCopyWithAssumedAlignmentILi128EEEEEEvvEEEEvNT_6ParamsE --------------------------
	.section	.text._ZN7cutlass13device_kernelINS_4conv6kernel13ConvUniversalINS1_16ConvProblemShapeILNS1_8OperatorE2ELi3EEENS1_10collective14CollectiveConvINS1_47MainloopSm100TmaUmmaWarpSpecializedImplicitGemmILS5_2ELi8ELi3ELi1ELi2EN4cute5tupleIJNSA_1CILi1EEESD_SD_EEEEENSB_IJNSC_ILi64EEENSB_IJNSC_ILi128EEEEEENSB_IJSG_EEEEEENS_10bfloat16_tESL_NSA_8TiledMMAINSA_8MMA_AtomIJNSA_20SM100_MMA_F16BF16_SSISL_SL_fLi64ELi128ELNSA_4UMMA5MajorE1ELSQ_1ELNSP_7ScaleInE0ELSR_0EEEEEENSA_6LayoutISE_NSB_IJNSC_ILi0EEESV_SV_EEEEENSB_IJNSA_10UnderscoreESY_SY_EEEEENS7_6detail27Sm100ImplicitGemmTileTraitsINSA_13SM90_TMA_LOADENSA_14ComposedLayoutINSA_7SwizzleILi3ELi4ELi3EEENSA_18smem_ptr_flag_bitsILi16EEENSU_INSB_IJSG_NSC_ILi8EEEEEENSB_IJSD_SG_EEEEEEEvEENS12_INSA_20SM90_TMA_LOAD_IM2COLES1D_vEEEENS_8epilogue10collective18CollectiveEpilogueINS1I_23Sm100TmaWarpSpecializedILi4ELi2ELi16ELb1ELb0EEEJSK_NSB_IJNSU_ISG_SD_EENSU_INSC_ILi32EEESD_EEEEESL_NSB_IJlNSB_IJSD_lllEEESV_EEESL_S1S_NS1I_6fusion15FusionCallbacksIS1M_NS1T_17LinearCombinationISL_fSL_fLNS_15FloatRoundStyleE2EEESK_S1Q_JEEENSA_5SM1004TMEM4LOAD26SM100_TMEM_LOAD_16dp256b4xES13_NS14_INS15_ILi2ELi4ELi3EEES18_NSU_INSB_IJS19_S1O_EEENSB_IJS1O_SD_EEEEEEENSA_17SM75_U32x4_LDSM_NENSA_14SM90_TMA_STOREES27_NSA_17SM90_U32x4_STSM_NENSA_39AutoVectorizingCopyWithAssumedAlignmentILi128EEEEEEvvEEEEvNT_6ParamsE,"ax",@progbits
	.align	128
.text._ZN7cutlass13device_kernelINS_4conv6kernel13ConvUniversalINS1_16ConvProblemShapeILNS1_8OperatorE2ELi3EEENS1_10collective14CollectiveConvINS1_47MainloopSm100TmaUmmaWarpSpecializedImplicitGemmILS5_2ELi8ELi3ELi1ELi2EN4cute5tupleIJNSA_1CILi1EEESD_SD_EEEEENSB_IJNSC_ILi64EEENSB_IJNSC_ILi128EEEEEENSB_IJSG_EEEEEENS_10bfloat16_tESL_NSA_8TiledMMAINSA_8MMA_AtomIJNSA_20SM100_MMA_F16BF16_SSISL_SL_fLi64ELi128ELNSA_4UMMA5MajorE1ELSQ_1ELNSP_7ScaleInE0ELSR_0EEEEEENSA_6LayoutISE_NSB_IJNSC_ILi0EEESV_SV_EEEEENSB_IJNSA_10UnderscoreESY_SY_EEEEENS7_6detail27Sm100ImplicitGemmTileTraitsINSA_13SM90_TMA_LOADENSA_14ComposedLayoutINSA_7SwizzleILi3ELi4ELi3EEENSA_18smem_ptr_flag_bitsILi16EEENSU_INSB_IJSG_NSC_ILi8EEEEEENSB_IJSD_SG_EEEEEEEvEENS12_INSA_20SM90_TMA_LOAD_IM2COLES1D_vEEEENS_8epilogue10collective18CollectiveEpilogueINS1I_23Sm100TmaWarpSpecializedILi4ELi2ELi16ELb1ELb0EEEJSK_NSB_IJNSU_ISG_SD_EENSU_INSC_ILi32EEESD_EEEEESL_NSB_IJlNSB_IJSD_lllEEESV_EEESL_S1S_NS1I_6fusion15FusionCallbacksIS1M_NS1T_17LinearCombinationISL_fSL_fLNS_15FloatRoundStyleE2EEESK_S1Q_JEEENSA_5SM1004TMEM4LOAD26SM100_TMEM_LOAD_16dp256b4xES13_NS14_INS15_ILi2ELi4ELi3EEES18_NSU_INSB_IJS19_S1O_EEENSB_IJS1O_SD_EEEEEEENSA_17SM75_U32x4_LDSM_NENSA_14SM90_TMA_STOREES27_NSA_17SM90_U32x4_STSM_NENSA_39AutoVectorizingCopyWithAssumedAlignmentILi128EEEEEEvvEEEEvNT_6ParamsE:
        .type           _ZN7cutlass13device_kernelINS_4conv6kernel13ConvUniversalINS1_16ConvProblemShapeILNS1_8OperatorE2ELi3EEENS1_10collective14CollectiveConvINS1_47MainloopSm100TmaUmmaWarpSpecializedImplicitGemmILS5_2ELi8ELi3ELi1ELi2EN4cute5tupleIJNSA_1CILi1EEESD_SD_EEEEENSB_IJNSC_ILi64EEENSB_IJNSC_ILi128EEEEEENSB_IJSG_EEEEEENS_10bfloat16_tESL_NSA_8TiledMMAINSA_8MMA_AtomIJNSA_20SM100_MMA_F16BF16_SSISL_SL_fLi64ELi128ELNSA_4UMMA5MajorE1ELSQ_1ELNSP_7ScaleInE0ELSR_0EEEEEENSA_6LayoutISE_NSB_IJNSC_ILi0EEESV_SV_EEEEENSB_IJNSA_10UnderscoreESY_SY_EEEEENS7_6detail27Sm100ImplicitGemmTileTraitsINSA_13SM90_TMA_LOADENSA_14ComposedLayoutINSA_7SwizzleILi3ELi4ELi3EEENSA_18smem_ptr_flag_bitsILi16EEENSU_INSB_IJSG_NSC_ILi8EEEEEENSB_IJSD_SG_EEEEEEEvEENS12_INSA_20SM90_TMA_LOAD_IM2COLES1D_vEEEENS_8epilogue10collective18CollectiveEpilogueINS1I_23Sm100TmaWarpSpecializedILi4ELi2ELi16ELb1ELb0EEEJSK_NSB_IJNSU_ISG_SD_EENSU_INSC_ILi32EEESD_EEEEESL_NSB_IJlNSB_IJSD_lllEEESV_EEESL_S1S_NS1I_6fusion15FusionCallbacksIS1M_NS1T_17LinearCombinationISL_fSL_fLNS_15FloatRoundStyleE2EEESK_S1Q_JEEENSA_5SM1004TMEM4LOAD26SM100_TMEM_LOAD_16dp256b4xES13_NS14_INS15_ILi2ELi4ELi3EEES18_NSU_INSB_IJS19_S1O_EEENSB_IJS1O_SD_EEEEEEENSA_17SM75_U32x4_LDSM_NENSA_14SM90_TMA_STOREES27_NSA_17SM90_U32x4_STSM_NENSA_39AutoVectorizingCopyWithAssumedAlignmentILi128EEEEEEvvEEEEvNT_6ParamsE,@function
        .size           _ZN7cutlass13device_kernelINS_4conv6kernel13ConvUniversalINS1_16ConvProblemShapeILNS1_8OperatorE2ELi3EEENS1_10collective14CollectiveConvINS1_47MainloopSm100TmaUmmaWarpSpecializedImplicitGemmILS5_2ELi8ELi3ELi1ELi2EN4cute5tupleIJNSA_1CILi1EEESD_SD_EEEEENSB_IJNSC_ILi64EEENSB_IJNSC_ILi128EEEEEENSB_IJSG_EEEEEENS_10bfloat16_tESL_NSA_8TiledMMAINSA_8MMA_AtomIJNSA_20SM100_MMA_F16BF16_SSISL_SL_fLi64ELi128ELNSA_4UMMA5MajorE1ELSQ_1ELNSP_7ScaleInE0ELSR_0EEEEEENSA_6LayoutISE_NSB_IJNSC_ILi0EEESV_SV_EEEEENSB_IJNSA_10UnderscoreESY_SY_EEEEENS7_6detail27Sm100ImplicitGemmTileTraitsINSA_13SM90_TMA_LOADENSA_14ComposedLayoutINSA_7SwizzleILi3ELi4ELi3EEENSA_18smem_ptr_flag_bitsILi16EEENSU_INSB_IJSG_NSC_ILi8EEEEEENSB_IJSD_SG_EEEEEEEvEENS12_INSA_20SM90_TMA_LOAD_IM2COLES1D_vEEEENS_8epilogue10collective18CollectiveEpilogueINS1I_23Sm100TmaWarpSpecializedILi4ELi2ELi16ELb1ELb0EEEJSK_NSB_IJNSU_ISG_SD_EENSU_INSC_ILi32EEESD_EEEEESL_NSB_IJlNSB_IJSD_lllEEESV_EEESL_S1S_NS1I_6fusion15FusionCallbacksIS1M_NS1T_17LinearCombinationISL_fSL_fLNS_15FloatRoundStyleE2EEESK_S1Q_JEEENSA_5SM1004TMEM4LOAD26SM100_TMEM_LOAD_16dp256b4xES13_NS14_INS15_ILi2ELi4ELi3EEES18_NSU_INSB_IJS19_S1O_EEENSB_IJS1O_SD_EEEEEEENSA_17SM75_U32x4_LDSM_NENSA_14SM90_TMA_STOREES27_NSA_17SM90_U32x4_STSM_NENSA_39AutoVectorizingCopyWithAssumedAlignmentILi128EEEEEEvvEEEEvNT_6ParamsE,(.L_x_178 - _ZN7cutlass13device_kernelINS_4conv6kernel13ConvUniversalINS1_16ConvProblemShapeILNS1_8OperatorE2ELi3EEENS1_10collective14CollectiveConvINS1_47MainloopSm100TmaUmmaWarpSpecializedImplicitGemmILS5_2ELi8ELi3ELi1ELi2EN4cute5tupleIJNSA_1CILi1EEESD_SD_EEEEENSB_IJNSC_ILi64EEENSB_IJNSC_ILi128EEEEEENSB_IJSG_EEEEEENS_10bfloat16_tESL_NSA_8TiledMMAINSA_8MMA_AtomIJNSA_20SM100_MMA_F16BF16_SSISL_SL_fLi64ELi128ELNSA_4UMMA5MajorE1ELSQ_1ELNSP_7ScaleInE0ELSR_0EEEEEENSA_6LayoutISE_NSB_IJNSC_ILi0EEESV_SV_EEEEENSB_IJNSA_10UnderscoreESY_SY_EEEEENS7_6detail27Sm100ImplicitGemmTileTraitsINSA_13SM90_TMA_LOADENSA_14ComposedLayoutINSA_7SwizzleILi3ELi4ELi3EEENSA_18smem_ptr_flag_bitsILi16EEENSU_INSB_IJSG_NSC_ILi8EEEEEENSB_IJSD_SG_EEEEEEEvEENS12_INSA_20SM90_TMA_LOAD_IM2COLES1D_vEEEENS_8epilogue10collective18CollectiveEpilogueINS1I_23Sm100TmaWarpSpecializedILi4ELi2ELi16ELb1ELb0EEEJSK_NSB_IJNSU_ISG_SD_EENSU_INSC_ILi32EEESD_EEEEESL_NSB_IJlNSB_IJSD_lllEEESV_EEESL_S1S_NS1I_6fusion15FusionCallbacksIS1M_NS1T_17LinearCombinationISL_fSL_fLNS_15FloatRoundStyleE2EEESK_S1Q_JEEENSA_5SM1004TMEM4LOAD26SM100_TMEM_LOAD_16dp256b4xES13_NS14_INS15_ILi2ELi4ELi3EEES18_NSU_INSB_IJS19_S1O_EEENSB_IJS1O_SD_EEEEEEENSA_17SM75_U32x4_LDSM_NENSA_14SM90_TMA_STOREES27_NSA_17SM90_U32x4_STSM_NENSA_39AutoVectorizingCopyWithAssumedAlignmentILi128EEEEEEvvEEEEvNT_6ParamsE)
        .other          _ZN7cutlass13device_kernelINS_4conv6kernel13ConvUniversalINS1_16ConvProblemShapeILNS1_8OperatorE2ELi3EEENS1_10collective14CollectiveConvINS1_47MainloopSm100TmaUmmaWarpSpecializedImplicitGemmILS5_2ELi8ELi3ELi1ELi2EN4cute5tupleIJNSA_1CILi1EEESD_SD_EEEEENSB_IJNSC_ILi64EEENSB_IJNSC_ILi128EEEEEENSB_IJSG_EEEEEENS_10bfloat16_tESL_NSA_8TiledMMAINSA_8MMA_AtomIJNSA_20SM100_MMA_F16BF16_SSISL_SL_fLi64ELi128ELNSA_4UMMA5MajorE1ELSQ_1ELNSP_7ScaleInE0ELSR_0EEEEEENSA_6LayoutISE_NSB_IJNSC_ILi0EEESV_SV_EEEEENSB_IJNSA_10UnderscoreESY_SY_EEEEENS7_6detail27Sm100ImplicitGemmTileTraitsINSA_13SM90_TMA_LOADENSA_14ComposedLayoutINSA_7SwizzleILi3ELi4ELi3EEENSA_18smem_ptr_flag_bitsILi16EEENSU_INSB_IJSG_NSC_ILi8EEEEEENSB_IJSD_SG_EEEEEEEvEENS12_INSA_20SM90_TMA_LOAD_IM2COLES1D_vEEEENS_8epilogue10collective18CollectiveEpilogueINS1I_23Sm100TmaWarpSpecializedILi4ELi2ELi16ELb1ELb0EEEJSK_NSB_IJNSU_ISG_SD_EENSU_INSC_ILi32EEESD_EEEEESL_NSB_IJlNSB_IJSD_lllEEESV_EEESL_S1S_NS1I_6fusion15FusionCallbacksIS1M_NS1T_17LinearCombinationISL_fSL_fLNS_15FloatRoundStyleE2EEESK_S1Q_JEEENSA_5SM1004TMEM4LOAD26SM100_TMEM_LOAD_16dp256b4xES13_NS14_INS15_ILi2ELi4ELi3EEES18_NSU_INSB_IJS19_S1O_EEENSB_IJS1O_SD_EEEEEEENSA_17SM75_U32x4_LDSM_NENSA_14SM90_TMA_STOREES27_NSA_17SM90_U32x4_STSM_NENSA_39AutoVectorizingCopyWithAssumedAlignmentILi128EEEEEEvvEEEEvNT_6ParamsE,@"STO_CUDA_ENTRY STV_DEFAULT"
_ZN7cutlass13device_kernelINS_4conv6kernel13ConvUniversalINS1_16ConvProblemShapeILNS1_8OperatorE2ELi3EEENS1_10collective14CollectiveConvINS1_47MainloopSm100TmaUmmaWarpSpecializedImplicitGemmILS5_2ELi8ELi3ELi1ELi2EN4cute5tupleIJNSA_1CILi1EEESD_SD_EEEEENSB_IJNSC_ILi64EEENSB_IJNSC_ILi128EEEEEENSB_IJSG_EEEEEENS_10bfloat16_tESL_NSA_8TiledMMAINSA_8MMA_AtomIJNSA_20SM100_MMA_F16BF16_SSISL_SL_fLi64ELi128ELNSA_4UMMA5MajorE1ELSQ_1ELNSP_7ScaleInE0ELSR_0EEEEEENSA_6LayoutISE_NSB_IJNSC_ILi0EEESV_SV_EEEEENSB_IJNSA_10UnderscoreESY_SY_EEEEENS7_6detail27Sm100ImplicitGemmTileTraitsINSA_13SM90_TMA_LOADENSA_14ComposedLayoutINSA_7SwizzleILi3ELi4ELi3EEENSA_18smem_ptr_flag_bitsILi16EEENSU_INSB_IJSG_NSC_ILi8EEEEEENSB_IJSD_SG_EEEEEEEvEENS12_INSA_20SM90_TMA_LOAD_IM2COLES1D_vEEEENS_8epilogue10collective18CollectiveEpilogueINS1I_23Sm100TmaWarpSpecializedILi4ELi2ELi16ELb1ELb0EEEJSK_NSB_IJNSU_ISG_SD_EENSU_INSC_ILi32EEESD_EEEEESL_NSB_IJlNSB_IJSD_lllEEESV_EEESL_S1S_NS1I_6fusion15FusionCallbacksIS1M_NS1T_17LinearCombinationISL_fSL_fLNS_15FloatRoundStyleE2EEESK_S1Q_JEEENSA_5SM1004TMEM4LOAD26SM100_TMEM_LOAD_16dp256b4xES13_NS14_INS15_ILi2ELi4ELi3EEES18_NSU_INSB_IJS19_S1O_EEENSB_IJS1O_SD_EEEEEEENSA_17SM75_U32x4_LDSM_NENSA_14SM90_TMA_STOREES27_NSA_17SM90_U32x4_STSM_NENSA_39AutoVectorizingCopyWithAssumedAlignmentILi128EEEEEEvvEEEEvNT_6ParamsE:
[----:B------:R-:W1:Y:S01]  /*0000*/  LDC R1, c[0x0][0x37c] ;  /* 0x0000df00ff017b82 */ /* 0x000e620000000800 */
[----:B------:R-:W2:Y:S01]  /*0010*/  S2R R54, SR_TID.X ;  /* 0x0000000000367919 */ /* 0x000ea20000002100 */
[----:B------:R-:W3:Y:S01]  /*0020*/  LDCU.64 UR8, c[0x0][0x990] ;  /* 0x00013200ff0877ac */ /* 0x000ee20008000a00 */
[----:B-1----:R-:W-:Y:S01]  /*0030*/  VIADD R1, R1, 0xfffffff8 ;  /* 0xfffffff801017836 */ /* 0x002fe20000000000 */
[----:B------:R-:W-:Y:S02]  /*0040*/  PRMT R55, RZ, 0x7610, R55 ;  /* 0x00007610ff377816 */ /* 0x000fe40000000037 */
[----:B------:R-:W-:Y:S01]  /*0050*/  ELECT P3, URZ, PT ;  /* 0x0000000000ff782f */ /* 0x000fe20003860000 */
[----:B---3--:R-:W-:-:S04]  /*0060*/  UISETP.NE.U32.AND UP0, UPT, UR8, URZ, UPT ;  /* 0x000000ff0800728c */ /* 0x008fc8000bf05070 */
[----:B------:R-:W-:Y:S01]  /*0070*/  UISETP.NE.AND.EX UP0, UPT, UR9, URZ, UPT, UP0 ;  /* 0x000000ff0900728c */ /* 0x000fe2000bf05300 */
[----:B--2---:R-:W-:-:S05]  /*0080*/  SHF.R.U32.HI R56, RZ, 0x5, R54 ;  /* 0x00000005ff387819 */ /* 0x004fca0000011636 */
[----:B------:R-:W1:Y:S02]  /*0090*/  SHFL.IDX PT, R0, R56, RZ, 0x1f ;  /* 0x00001fff38007589 */ /* 0x000e6400000e0000 */
[----:B-1----:R-:W-:Y:S01]  /*00a0*/  R2UR UR18, R0 ;  /* 0x00000000001272ca */ /* 0x002fe200000e0000 */
[----:B------:R-:W-:-:S14]  /*00b0*/  BRA.U UP0, `(.L_x_0) ;  /* 0x0000000100307547 */ /* 0x000fdc000b800000 */
[----:B------:R-:W1:Y:S02]  /*00c0*/  LDCU.64 UR4, c[0x0][0x988] ;  /* 0x00013100ff0477ac */ /* 0x000e640008000a00 */
[----:B-1----:R-:W-:-:S04]  /*00d0*/  UISETP.NE.U32.AND UP0, UPT, UR4, URZ, UPT ;  /* 0x000000ff0400728c */ /* 0x002fc8000bf05070 */
[----:B------:R-:W-:-:S09]  /*00e0*/  UISETP.NE.AND.EX UP0, UPT, UR5, URZ, UPT, UP0 ;  /* 0x000000ff0500728c */ /* 0x000fd2000bf05300 */
[----:B------:R-:W-:Y:S05]  /*00f0*/  BRA.U !UP0, `(.L_x_1) ;  /* 0x0000000108147547 */ /* 0x000fea000b800000 */
[----:B------:R-:W1:Y:S01]  /*0100*/  LDC.64 R2, c[0x0][0x988] ;  /* 0x00026200ff027b82 */ /* 0x000e620000000a00 */
[----:B------:R-:W1:Y:S02]  /*0110*/  LDCU.64 UR4, c[0x0][0x358] ;  /* 0x00006b00ff0477ac */ /* 0x000e640008000a00 */
[----:B-1----:R1:W5:Y:S01]  /*0120*/  LDG.E R27, desc[UR4][R2.64] ;  /* 0x00000004021b7981 */ /* 0x002362000c1e1900 */
[----:B------:R-:W-:Y:S01]  /*0130*/  HFMA2 R55, -RZ, RZ, 0, 5.9604644775390625e-08 ;  /* 0x00000001ff377431 */ /* 0x000fe200000001ff */
[----:B------:R-:W-:Y:S05]  /*0140*/  BRA `(.L_x_0) ;  /* 0x00000000000c7947 */ /* 0x000fea0003800000 */
.L_x_1:
[----:B------:R-:W1:Y:S01]  /*0150*/  LDCU UR4, c[0x0][0x980] ;  /* 0x00013000ff0477ac */ /* 0x000e620008000800 */
[----:B------:R-:W-:Y:S01]  /*0160*/  HFMA2 R55, -RZ, RZ, 0, 5.9604644775390625e-08 ;  /* 0x00000001ff377431 */ /* 0x000fe200000001ff */
[----:B-1----:R-:W-:-:S07]  /*0170*/  MOV R27, UR4 ;  /* 0x00000004001b7c02 */ /* 0x002fce0008000f00 */
.L_x_0:
[----:B------:R-:W2:Y:S02]  /*0180*/  LDCU.64 UR4, c[0x0][0x9b0] ;  /* 0x00013600ff0477ac */ /* 0x000ea40008000a00 */
[----:B--2---:R-:W-:-:S04]  /*0190*/  UISETP.NE.U32.AND UP0, UPT, UR4, URZ, UPT ;  /* 0x000000ff0400728c */ /* 0x004fc8000bf05070 */
[----:B------:R-:W-:-:S09]  /*01a0*/  UISETP.NE.AND.EX UP0, UPT, UR5, URZ, UPT, UP0 ;  /* 0x000000ff0500728c */ /* 0x000fd2000bf05300 */
[----:B------:R-:W-:Y:S05]  /*01b0*/  BRA.U UP0, `(.L_x_2) ;  /* 0x0000000100287547 */ /* 0x000fea000b800000 */
[----:B------:R-:W2:Y:S02]  /*01c0*/  LDCU.64 UR4, c[0x0][0x9a8] ;  /* 0x00013500ff0477ac */ /* 0x000ea40008000a00 */
[----:B--2---:R-:W-:-:S04]  /*01d0*/  UISETP.NE.U32.AND UP0, UPT, UR4, URZ, UPT ;  /* 0x000000ff0400728c */ /* 0x004fc8000bf05070 */
[----:B------:R-:W-:-:S09]  /*01e0*/  UISETP.NE.AND.EX UP0, UPT, UR5, URZ, UPT, UP0 ;  /* 0x000000ff0500728c */ /* 0x000fd2000bf05300 */
[----:B------:R-:W-:Y:S05]  /*01f0*/  BRA.U !UP0, `(.L_x_3) ;  /* 0x0000000108107547 */ /* 0x000fea000b800000 */
[----:B------:R-:W2:Y:S01]  /*0200*/  LDC.64 R24, c[0x0][0x9a8] ;  /* 0x00026a00ff187b82 */ /* 0x000ea20000000a00 */
[----:B------:R-:W2:Y:S02]  /*0210*/  LDCU.64 UR4, c[0x0][0x358] ;  /* 0x00006b00ff0477ac */ /* 0x000ea40008000a00 */
[----:B--2---:R2:W5:Y:S01]  /*0220*/  LDG.E R24, desc[UR4][R24.64] ;  /* 0x0000000418187981 */ /* 0x004562000c1e1900 */
[----:B------:R-:W-:Y:S05]  /*0230*/  BRA `(.L_x_2) ;  /* 0x0000000000087947 */ /* 0x000fea0003800000 */
.L_x_3:
[----:B------:R-:W2:Y:S02]  /*0240*/  LDCU UR4, c[0x0][0x9a0] ;  /* 0x00013400ff0477ac */ /* 0x000ea40008000800 */
[----:B--2---:R-:W-:Y:S02]  /*0250*/  MOV R24, UR4 ;  /* 0x0000000400187c02 */ /* 0x004fe40008000f00 */
.L_x_2:
[----:B------:R-:W-:Y:S01]  /*0260*/  IMAD.U32 R0, RZ, RZ, UR18 ;  /* 0x00000012ff007e24 */ /* 0x000fe2000f8e00ff */
[----:B------:R-:W-:Y:S04]  /*0270*/  BSSY.RECONVERGENT B0, `(.L_x_4) ;  /* 0x000000c000007945 */ /* 0x000fe80003800200 */
[C---:B------:R-:W-:Y:S02]  /*0280*/  ISETP.NE.OR P1, PT, R0.reuse, 0x1, !P3 ;  /* 0x000000010000780c */ /* 0x040fe40005f25670 */
[----:B------:R-:W-:-:S11]  /*0290*/  ISETP.NE.OR P0, PT, R0, 0x3, !P3 ;  /* 0x000000030000780c */ /* 0x000fd60005f05670 */
[----:B------:R-:W-:Y:S05]  /*02a0*/  @P1 BRA `(.L_x_5) ;  /* 0x0000000000201947 */ /* 0x000fea0003800000 */
[----:B------:R-:W3:Y:S02]  /*02b0*/  LDCU.64 UR4, c[0x0][0x348] ;  /* 0x00006900ff0477ac */ /* 0x000ee40008000a00 */
[----:B---3--:R-:W-:Y:S02]  /*02c0*/  UIADD3 UR6, UP1, UPT, UR4, 0x80, URZ ;  /* 0x0000008004067890 */ /* 0x008fe4000ff3e0ff */
[----:B------:R-:W-:Y:S02]  /*02d0*/  UIADD3 UR4, UP0, UPT, UR4, 0x180, URZ ;  /* 0x0000018004047890 */ /* 0x000fe4000ff1e0ff */
[----:B------:R-:W-:Y:S02]  /*02e0*/  UIADD3.X UR7, UPT, UPT, URZ, UR5, URZ, UP1, !UPT ;  /* 0x00000005ff077290 */ /* 0x000fe40008ffe4ff */
[----:B------:R-:W-:-:S07]  /*02f0*/  UIADD3.X UR5, UPT, UPT, URZ, UR5, URZ, UP0, !UPT ;  /* 0x00000005ff057290 */ /* 0x000fce00087fe4ff */
[----:B------:R3:W-:Y:S02]  /*0300*/  UTMACCTL.PF [UR6] ;  /* 0x00000000060079b9 */ /* 0x0007e40008040000 */
[----:B------:R3:W-:Y:S02]  /*0310*/  UTMACCTL.PF [UR4] ;  /* 0x00000000040079b9 */ /* 0x0007e40008040000 */
[----:B---3--:R-:W-:Y:S01]  /*0320*/  NOP ;  /* 0x0000000000007918 */ /* 0x008fe20000000000 */
.L_x_5:
[----:B------:R-:W-:Y:S05]  /*0330*/  BSYNC.RECONVERGENT B0 ;  /* 0x0000000000007941 */ /* 0x000fea0003800200 */
.L_x_4:
[----:B------:R-:W-:Y:S04]  /*0340*/  BSSY.RECONVERGENT B0, `(.L_x_6) ;  /* 0x000000a000007945 */ /* 0x000fe80003800200 */
        /* <DEDUP_REMOVED lines=9> */
.L_x_7:
[----:B------:R-:W-:Y:S05]  /*03e0*/  BSYNC.RECONVERGENT B0 ;  /* 0x0000000000007941 */ /* 0x000fea0003800200 */
.L_x_6:
[----:B------:R-:W3:Y:S01]  /*03f0*/  LDCU.64 UR4, c[0x0][0x988] ;  /* 0x00013100ff0477ac */ /* 0x000ee20008000a00 */
[----:B------:R-:W-:Y:S02]  /*0400*/  UISETP.EQ.U32.AND UP2, UPT, UR8, URZ, UPT ;  /* 0x000000ff0800728c */ /* 0x000fe4000bf42070 */
[----:B------:R-:W-:Y:S02]  /*0410*/  UPLOP3.LUT UP3, UPT, UPT, UPT, UPT, 0x80, 0x8 ;  /* 0x000000000008789c */ /* 0x000fe40003f6f070 */
[----:B---3--:R-:W-:-:S04]  /*0420*/  UISETP.NE.U32.AND UP0, UPT, UR4, URZ, UPT ;  /* 0x000000ff0400728c */ /* 0x008fc8000bf05070 */
[----:B------:R-:W-:-:S04]  /*0430*/  UISETP.NE.AND.EX UP1, UPT, UR5, URZ, UPT, UP0 ;  /* 0x000000ff0500728c */ /* 0x000fc8000bf25300 */
[----:B------:R-:W-:-:S04]  /*0440*/  UISETP.EQ.OR.EX UP4, UPT, UR9, URZ, !UP1, UP2 ;  /* 0x000000ff0900728c */ /* 0x000fc8000cf82720 */
[----:B------:R-:W-:-:S06]  /*0450*/  UP2UR UR4, UPR, URZ, 0x10 ;  /* 0x00000010ff047883 */ /* 0x000fcc0008000000 */
[----:B------:R-:W-:Y:S01]  /*0460*/  MOV R59, UR4 ;  /* 0x00000004003b7c02 */ /* 0x000fe20008000f00 */
[----:B------:R-:W-:Y:S06]  /*0470*/  BRA.U !UP4, `(.L_x_8) ;  /* 0x000000010c207547 */ /* 0x000fec000b800000 */
[----:B------:R-:W-:Y:S01]  /*0480*/  UISETP.NE.U32.AND UP2, UPT, UR8, URZ, UPT ;  /* 0x000000ff0800728c */ /* 0x000fe2000bf45070 */
[----:B-----5:R-:W-:Y:S01]  /*0490*/  FSETP.NEU.AND P0, PT, R27, RZ, PT ;  /* 0x000000ff1b00720b */ /* 0x020fe20003f0d000 */
[----:B------:R-:W-:Y:S02]  /*04a0*/  USEL UR4, URZ, 0xffffffff, UP1 ;  /* 0xffffffffff047887 */ /* 0x000fe40008800000 */
[----:B------:R-:W-:-:S10]  /*04b0*/  UISETP.NE.AND.EX UP2, UPT, UR9, URZ, UPT, UP2 ;  /* 0x000000ff0900728c */ /* 0x000fd4000bf45320 */
[----:B------:R-:W-:Y:S01]  /*04c0*/  VOTEU.ANY UP0, P0 ;  /* 0x0000000000ff7886 */ /* 0x000fe20000000100 */
[----:B------:R-:W-:-:S04]  /*04d0*/  @!UP2 USEL UR4, URZ, 0xffffffff, UP0 ;  /* 0xffffffffff04a887 */ /* 0x000fc80008000000 */
[----:B------:R-:W-:-:S04]  /*04e0*/  ULOP3.LUT UR4, UR4, 0x1, URZ, 0xc0, !UPT ;  /* 0x0000000104047892 */ /* 0x000fc8000f8ec0ff */
[----:B------:R-:W-:-:S11]  /*04f0*/  UISETP.NE.U32.AND UP3, UPT, UR4, 0x1, UPT ;  /* 0x000000010400788c */ /* 0x000fd6000bf65070 */
.L_x_8:
[----:B-1----:R-:W1:Y:S01]  /*0500*/  SHFL.IDX PT, R2, R56, RZ, 0x1f ;  /* 0x00001fff38027589 */ /* 0x002e6200000e0000 */
[----:B------:R-:W-:-:S04]  /*0510*/  UISETP.NE.AND UP0, UPT, UR18, 0x2, UPT ;  /* 0x000000021200788c */ /* 0x000fc8000bf05270 */
[----:B------:R-:W-:Y:S01]  /*0520*/  USEL UR55, URZ, 0x1, UP0 ;  /* 0x00000001ff377887 */ /* 0x000fe20008000000 */
[----:B-1----:R-:W-:-:S13]  /*0530*/  ISETP.NE.AND P0, PT, R2, RZ, PT ;  /* 0x000000ff0200720c */ /* 0x002fda0003f05270 */
[----:B------:R-:W-:Y:S05]  /*0540*/  @P0 BRA `(.L_x_9) ;  /* 0x0000000000680947 */ /* 0x000fea0003800000 */
[----:B------:R-:W1:Y:S01]  /*0550*/  S2UR UR4, SR_CgaCtaId ;  /* 0x00000000000479c3 */ /* 0x000e620000008800 */
[----:B------:R-:W-:Y:S01]  /*0560*/  UMOV UR5, 0x400 ;  /* 0x0000040000057882 */ /* 0x000fe20000000000 */
[----:B------:R-:W-:Y:S01]  /*0570*/  UMOV UR6, 0x1 ;  /* 0x0000000100067882 */ /* 0x000fe20000000000 */
[----:B------:R-:W-:Y:S01]  /*0580*/  ELECT P0, URZ, PT ;  /* 0x0000000000ff782f */ /* 0x000fe20003800000 */
[----:B------:R-:W-:-:S04]  /*0590*/  UIADD3 UR6, UPT, UPT, -UR6, 0x100000, URZ ;  /* 0x0010000006067890 */ /* 0x000fc8000fffe1ff */
[----:B------:R-:W-:Y:S02]  /*05a0*/  USHF.L.U32 UR7, UR6, 0xb, URZ ;  /* 0x0000000b06077899 */ /* 0x000fe400080006ff */
[----:B------:R-:W-:Y:S02]  /*05b0*/  USHF.L.U32 UR6, UR6, 0x1, URZ ;  /* 0x0000000106067899 */ /* 0x000fe400080006ff */
[----:B-1----:R-:W-:Y:S01]  /*05c0*/  ULEA UR4, UR4, UR5, 0x18 ;  /* 0x0000000504047291 */ /* 0x002fe2000f8ec0ff */
[----:B------:R-:W1:Y:S11]  /*05d0*/  FENCE.VIEW.ASYNC.S ;  /* 0x00000000000073c6 */ /* 0x000e760000000000 */
[----:B-1----:R1:W3:Y:S01]  /*05e0*/  SYNCS.EXCH.64 URZ, [UR4], UR6 ;  /* 0x0000000604ff75b2 */ /* 0x0022e20008000100 */
[----:B------:R1:W4:Y:S01]  /*05f0*/  SYNCS.EXCH.64 URZ, [UR4+0x40], UR6 ;  /* 0x0000400604ff75b2 */ /* 0x0003220008000100 */
[----:B------:R1:W1:Y:S01]  /*0600*/  SYNCS.EXCH.64 URZ, [UR4+0x8], UR6 ;  /* 0x0000080604ff75b2 */ /* 0x0002620008000100 */
        /* <DEDUP_REMOVED lines=13> */
[----:B------:R-:W-:Y:S01]  /*06e0*/  NOP ;  /* 0x0000000000007918 */ /* 0x000fe20000000000 */
.L_x_9:
[----:B------:R-:W2:Y:S01]  /*06f0*/  SHFL.IDX PT, R2, R56, RZ, 0x1f ;  /* 0x00001fff38027589 */ /* 0x000ea200000e0000 */
[----:B------:R-:W-:Y:S01]  /*0700*/  NOP ;  /* 0x0000000000007918 */ /* 0x000fe20000000000 */
[----:B--2---:R-:W-:-:S13]  /*0710*/  ISETP.NE.AND P0, PT, R2, 0x1, PT ;  /* 0x000000010200780c */ /* 0x004fda0003f05270 */
[----:B------:R-:W-:Y:S05]  /*0720*/  @P0 BRA `(.L_x_10) ;  /* 0x0000000000580947 */ /* 0x000fea0003800000 */
[----:B-1----:R-:W1:Y:S01]  /*0730*/  S2UR UR4, SR_CgaCtaId ;  /* 0x00000000000479c3 */ /* 0x002e620000008800 */
[----:B------:R-:W-:Y:S01]  /*0740*/  UMOV UR5, 0x400 ;  /* 0x0000040000057882 */ /* 0x000fe20000000000 */
[----:B------:R-:W-:Y:S01]  /*0750*/  UMOV UR8, 0x20 ;  /* 0x0000002000087882 */ /* 0x000fe20000000000 */
[----:B------:R-:W-:Y:S01]  /*0760*/  UMOV UR6, 0x80 ;  /* 0x0000008000067882 */ /* 0x000fe20000000000 */
[----:B------:R-:W-:-:S04]  /*0770*/  UIADD3 UR8, UPT, UPT, -UR8, 0x100000, URZ ;  /* 0x0010000008087890 */ /* 0x000fc8000fffe1ff */
[----:B------:R-:W-:Y:S02]  /*0780*/  USHF.L.U32 UR9, UR8, 0xb, URZ ;  /* 0x0000000b08097899 */ /* 0x000fe400080006ff */
[----:B------:R-:W-:Y:S02]  /*0790*/  USHF.L.U32 UR8, UR8, 0x1, URZ ;  /* 0x0000000108087899 */ /* 0x000fe400080006ff */
[----:B------:R-:W-:-:S04]  /*07a0*/  UIADD3 UR6, UPT, UPT, -UR6, 0x100000, URZ ;  /* 0x0010000006067890 */ /* 0x000fc8000fffe1ff */
[----:B------:R-:W-:Y:S02]  /*07b0*/  USHF.L.U32 UR7, UR6, 0xb, URZ ;  /* 0x0000000b06077899 */ /* 0x000fe400080006ff */
[----:B------:R-:W-:Y:S01]  /*07c0*/  USHF.L.U32 UR6, UR6, 0x1, URZ ;  /* 0x0000000106067899 */ /* 0x000fe200080006ff */
[----:B------:R-:W-:Y:S01]  /*07d0*/  ELECT P0, URZ, PT ;  /* 0x0000000000ff782f */ /* 0x000fe20003800000 */
[----:B-1----:R-:W-:Y:S01]  /*07e0*/  ULEA UR4, UR4, UR5, 0x18 ;  /* 0x0000000504047291 */ /* 0x002fe2000f8ec0ff */
[----:B------:R-:W1:Y:S11]  /*07f0*/  FENCE.VIEW.ASYNC.S ;  /* 0x00000000000073c6 */ /* 0x000e760000000000 */
[----:B-1----:R2:W1:Y:S01]  /*0800*/  SYNCS.EXCH.64 URZ, [UR4+0x80], UR8 ;  /* 0x0000800804ff75b2 */ /* 0x0024620008000100 */
[----:B------:R2:W1:Y:S01]  /*0810*/  SYNCS.EXCH.64 URZ, [UR4+0xa0], UR6 ;  /* 0x0000a00604ff75b2 */ /* 0x0004620008000100 */
[----:B------:R2:W1:Y:S01]  /*0820*/  SYNCS.EXCH.64 URZ, [UR4+0x88], UR8 ;  /* 0x0000880804ff75b2 */ /* 0x0004620008000100 */
[----:B------:R2:W1:Y:S01]  /*0830*/  SYNCS.EXCH.64 URZ, [UR4+0xa8], UR6 ;  /* 0x0000a80604ff75b2 */ /* 0x0004620008000100 */
[----:B------:R2:W1:Y:S01]  /*0840*/  SYNCS.EXCH.64 URZ, [UR4+0x90], UR8 ;  /* 0x0000900804ff75b2 */ /* 0x0004620008000100 */
[----:B------:R2:W1:Y:S01]  /*0850*/  SYNCS.EXCH.64 URZ, [UR4+0xb0], UR6 ;  /* 0x0000b00604ff75b2 */ /* 0x0004620008000100 */
[----:B------:R2:W1:Y:S01]  /*0860*/  SYNCS.EXCH.64 URZ, [UR4+0x98], UR8 ;  /* 0x0000980804ff75b2 */ /* 0x0004620008000100 */
[----:B------:R2:W1:Y:S02]  /*0870*/  SYNCS.EXCH.64 URZ, [UR4+0xb8], UR6 ;  /* 0x0000b80604ff75b2 */ /* 0x0004640008000100 */
[----:B--2---:R-:W-:Y:S01]  /*0880*/  NOP ;  /* 0x0000000000007918 */ /* 0x004fe20000000000 */
.L_x_10:
[----:B------:R-:W2:Y:S01]  /*0890*/  SHFL.IDX PT, R2, R56, RZ, 0x1f ;  /* 0x00001fff38027589 */ /* 0x000ea200000e0000 */
[----:B------:R-:W-:Y:S01]  /*08a0*/  NOP ;  /* 0x0000000000007918 */ /* 0x000fe20000000000 */
[----:B--2---:R-:W-:-:S13]  /*08b0*/  ISETP.NE.AND P0, PT, R2, 0x3, PT ;  /* 0x000000030200780c */ /* 0x004fda0003f05270 */
[----:B------:R-:W-:Y:S05]  /*08c0*/  @P0 BRA `(.L_x_11) ;  /* 0x0000000000300947 */ /* 0x000fea0003800000 */
[----:B-1----:R-:W1:Y:S01]  /*08d0*/  S2UR UR4, SR_CgaCtaId ;  /* 0x00000000000479c3 */ /* 0x002e620000008800 */
[----:B------:R-:W-:Y:S01]  /*08e0*/  UMOV UR6, 0x400 ;  /* 0x0000040000067882 */ /* 0x000fe20000000000 */
[----:B------:R-:W-:Y:S01]  /*08f0*/  UMOV UR5, 0x20 ;  /* 0x0000002000057882 */ /* 0x000fe20000000000 */
[----:B------:R-:W-:Y:S01]  /*0900*/  ELECT P0, URZ, PT ;  /* 0x0000000000ff782f */ /* 0x000fe20003800000 */
[----:B-1----:R-:W-:Y:S02]  /*0910*/  ULEA UR6, UR4, UR6, 0x18 ;  /* 0x0000000604067291 */ /* 0x002fe4000f8ec0ff */
[----:B------:R-:W-:-:S04]  /*0920*/  UIADD3 UR4, UPT, UPT, -UR5, 0x100000, URZ ;  /* 0x0010000005047890 */ /* 0x000fc8000fffe1ff */
[----:B------:R-:W-:Y:S02]  /*0930*/  USHF.L.U32 UR5, UR4, 0xb, URZ ;  /* 0x0000000b04057899 */ /* 0x000fe400080006ff */
[----:B------:R-:W-:Y:S01]  /*0940*/  USHF.L.U32 UR4, UR4, 0x1, URZ ;  /* 0x0000000104047899 */ /* 0x000fe200080006ff */
[----:B------:R-:W1:Y:S11]  /*0950*/  FENCE.VIEW.ASYNC.S ;  /* 0x00000000000073c6 */ /* 0x000e760000000000 */
[----:B-1----:R2:W1:Y:S01]  /*0960*/  SYNCS.EXCH.64 URZ, [UR6+0xc0], UR4 ;  /* 0x0000c00406ff75b2 */ /* 0x0024620008000100 */
[----:B------:R2:W1:Y:S02]  /*0970*/  SYNCS.EXCH.64 URZ, [UR6+0xc8], UR4 ;  /* 0x0000c80406ff75b2 */ /* 0x0004640008000100 */
[----:B--2---:R-:W-:Y:S01]  /*0980*/  NOP ;  /* 0x0000000000007918 */ /* 0x004fe20000000000 */
.L_x_11:
[----:B------:R-:W2:Y:S01]  /*0990*/  SHFL.IDX PT, R2, R56, RZ, 0x1f ;  /* 0x00001fff38027589 */ /* 0x000ea200000e0000 */
[----:B------:R-:W-:Y:S01]  /*09a0*/  NOP ;  /* 0x0000000000007918 */ /* 0x000fe20000000000 */
[----:B--2---:R-:W-:-:S13]  /*09b0*/  ISETP.NE.AND P0, PT, R2, 0x4, PT ;  /* 0x000000040200780c */ /* 0x004fda0003f05270 */
[----:B------:R-:W-:Y:S05]  /*09c0*/  @P0 BRA `(.L_x_12) ;  /* 0x0000000000440947 */ /* 0x000fea0003800000 */
[----:B-1----:R-:W1:Y:S01]  /*09d0*/  S2UR UR6, SR_CgaCtaId ;  /* 0x00000000000679c3 */ /* 0x002e620000008800 */
[----:B------:R-:W-:Y:S01]  /*09e0*/  UMOV UR4, 0x100 ;  /* 0x0000010000047882 */ /* 0x000fe20000000000 */
[----:B------:R-:W-:Y:S01]  /*09f0*/  UMOV UR5, 0x400 ;  /* 0x0000040000057882 */ /* 0x000fe20000000000 */
[----:B------:R-:W-:Y:S01]  /*0a00*/  USEL UR4, UR4, 0xe0, UP3 ;  /* 0x000000e004047887 */ /* 0x000fe20009800000 */
[----:B------:R-:W-:Y:S01]  /*0a10*/  UMOV UR8, 0x1 ;  /* 0x0000000100087882 */ /* 0x000fe20000000000 */
[----:B------:R-:W-:Y:S01]  /*0a20*/  ELECT P0, URZ, PT ;  /* 0x0000000000ff782f */ /* 0x000fe20003800000 */
[----:B------:R-:W-:-:S04]  /*0a30*/  UIADD3 UR8, UPT, UPT, -UR8, 0x100000, URZ ;  /* 0x0010000008087890 */ /* 0x000fc8000fffe1ff */
[----:B------:R-:W-:Y:S02]  /*0a40*/  USHF.L.U32 UR9, UR8, 0xb, URZ ;  /* 0x0000000b08097899 */ /* 0x000fe400080006ff */
[----:B------:R-:W-:Y:S02]  /*0a50*/  USHF.L.U32 UR8, UR8, 0x1, URZ ;  /* 0x0000000108087899 */ /* 0x000fe400080006ff */
[----:B-1----:R-:W-:Y:S02]  /*0a60*/  ULEA UR6, UR6, UR5, 0x18 ;  /* 0x0000000506067291 */ /* 0x002fe4000f8ec0ff */
[----:B------:R-:W-:-:S04]  /*0a70*/  UIADD3 UR4, UPT, UPT, -UR4, 0x100000, URZ ;  /* 0x0010000004047890 */ /* 0x000fc8000fffe1ff */
[----:B------:R-:W-:Y:S02]  /*0a80*/  USHF.L.U32 UR5, UR4, 0xb, URZ ;  /* 0x0000000b04057899 */ /* 0x000fe400080006ff */
[----:B------:R-:W-:Y:S01]  /*0a90*/  USHF.L.U32 UR4, UR4, 0x1, URZ ;  /* 0x0000000104047899 */ /* 0x000fe200080006ff */
[----:B------:R-:W1:Y:S03]  /*0aa0*/  FENCE.VIEW.ASYNC.S ;  /* 0x00000000000073c6 */ /* 0x000e660000000000 */
[----:B-1----:R2:W1:Y:S08]  /*0ab0*/  SYNCS.EXCH.64 URZ, [UR6+0xd0], UR8 ;  /* 0x0000d00806ff75b2 */ /* 0x0024700008000100 */
[----:B------:R2:W1:Y:S02]  /*0ac0*/  SYNCS.EXCH.64 URZ, [UR6+0xd8], UR4 ;  /* 0x0000d80406ff75b2 */ /* 0x0004640008000100 */
[----:B--2---:R-:W-:Y:S01]  /*0ad0*/  NOP ;  /* 0x0000000000007918 */ /* 0x004fe20000000000 */
.L_x_12:
[----:B------:R-:W2:Y:S01]  /*0ae0*/  SHFL.IDX PT, R2, R56, RZ, 0x1f ;  /* 0x00001fff38027589 */ /* 0x000ea200000e0000 */
[----:B------:R-:W1:Y:S01]  /*0af0*/  S2UR UR28, SR_CTAID.X ;  /* 0x00000000001c79c3 */ /* 0x000e620000002500 */
[----:B------:R-:W-:-:S07]  /*0b00*/  NOP ;  /* 0x0000000000007918 */ /* 0x000fce0000000000 */
[----:B------:R-:W1:Y:S01]  /*0b10*/  S2UR UR21, SR_CTAID.Y ;  /* 0x00000000001579c3 */ /* 0x000e620000002600 */
[----:B--2---:R-:W-:-:S13]  /*0b20*/  ISETP.NE.AND P0, PT, R2, 0x5, PT ;  /* 0x000000050200780c */ /* 0x004fda0003f05270 */
[----:B-1----:R-:W-:Y:S05]  /*0b30*/  @P0 BRA `(.L_x_13) ;  /* 0x0000000000480947 */ /* 0x002fea0003800000 */
[----:B------:R-:W1:Y:S01]  /*0b40*/  S2UR UR4, SR_CgaCtaId ;  /* 0x00000000000479c3 */ /* 0x000e620000008800 */
        /* <DEDUP_REMOVED lines=12> */
[----:B-1----:R1:W2:Y:S01]  /*0c10*/  SYNCS.EXCH.64 URZ, [UR4+0xe0], UR8 ;  /* 0x0000e00804ff75b2 */ /* 0x0022a20008000100 */
[----:B------:R1:W1:Y:S01]  /*0c20*/  SYNCS.EXCH.64 URZ, [UR4+0xf0], UR6 ;  /* 0x0000f00604ff75b2 */ /* 0x0002620008000100 */
[----:B------:R1:W1:Y:S01]  /*0c30*/  SYNCS.EXCH.64 URZ, [UR4+0xe8], UR8 ;  /* 0x0000e80804ff75b2 */ /* 0x0002620008000100 */
[----:B------:R1:W1:Y:S01]  /*0c40*/  SYNCS.EXCH.64 URZ, [UR4+0xf8], UR6 ;  /* 0x0000f80604ff75b2 */ /* 0x0002620008000100 */
[----:B------:R-:W-:Y:S01]  /*0c50*/  NOP ;  /* 0x0000000000007918 */ /* 0x000fe20000000000 */
.L_x_13:
[----:B------:R-:W-:-:S05]  /*0c60*/  CS2R.32 R49, SR_CgaSize ;  /* 0x0000000000317805 */ /* 0x000fca0000008a00 */
[----:B------:R-:W-:-:S05]  /*0c70*/  IMAD R49, R49, -0xa0, RZ ;  /* 0xffffff6031317824 */ /* 0x000fca00078e02ff */
[----:B------:R-:W-:-:S14]  /*0c80*/  R2UR UR5, R49 ;  /* 0x00000000310572ca */ /* 0x000fdc00000e0000 */
[----:B------:R-:W3:Y:S01]  /*0c90*/  LDCU UR5, c[0x0][UR5+0x2b0] ;  /* 0x00005600050577ac */ /* 0x000ee20008000800 */
[----:B------:R-:W-:Y:S02]  /*0ca0*/  I2FP.F32.U32 R49, UR28 ;  /* 0x0000001c00317c45 */ /* 0x000fe40008201000 */
[----:B------:R-:W-:-:S05]  /*0cb0*/  CS2R.32 R3, SR_CgaSize ;  /* 0x0000000000037805 */ /* 0x000fca0000008a00 */
[----:B------:R-:W-:-:S06]  /*0cc0*/  IMAD R3, R3, -0xa0, RZ ;  /* 0xffffff6003037824 */ /* 0x000fcc00078e02ff */
[----:B------:R-:W4:Y:S01]  /*0cd0*/  LDC R3, c[0x0][R3+0x2a0] ;  /* 0x0000a80003037b82 */ /* 0x000f220000000800 */
[----:B------:R-:W-:Y:S02]  /*0ce0*/  I2FP.F32.U32 R48, UR21 ;  /* 0x0000001500307c45 */ /* 0x000fe40008201000 */
[----:B------:R-:W-:-:S05]  /*0cf0*/  CS2R.32 R2, SR_CgaSize ;  /* 0x0000000000027805 */ /* 0x000fca0000008a00 */
[----:B------:R-:W-:-:S05]  /*0d00*/  IMAD R2, R2, -0xa0, RZ ;  /* 0xffffff6002027824 */ /* 0x000fca00078e02ff */
[----:B-1----:R-:W-:-:S14]  /*0d10*/  R2UR UR4, R2 ;  /* 0x00000000020472ca */ /* 0x002fdc00000e0000 */
[----:B------:R-:W1:Y:S01]  /*0d20*/  LDCU UR4, c[0x0][UR4+0x2b4] ;  /* 0x00005680040477ac */ /* 0x000e620008000800 */
[----:B------:R-:W-:Y:S01]  /*0d30*/  NOP ;  /* 0x0000000000007918 */ /* 0x000fe20000000000 */
[----:B------:R-:W2:Y:S01]  /*0d40*/  LDCU UR19, c[0x0][0xc24] ;  /* 0x00018480ff1377ac */ /* 0x000ea20008000800 */
[----:B------:R-:W-:-:S05]  /*0d50*/  CS2R.32 R2, SR_CgaSize ;  /* 0x0000000000027805 */ /* 0x000fca0000008a00 */
[----:B------:R-:W-:-:S06]  /*0d60*/  IMAD R2, R2, -0xa0, RZ ;  /* 0xffffff6002027824 */ /* 0x000fcc00078e02ff */
[----:B------:R-:W4:Y:S01]  /*0d70*/  LDC R2, c[0x0][R2+0x2a4] ;  /* 0x0000a90002027b82 */ /* 0x000f220000000800 */
[----:B---3--:R-:W-:-:S07]  /*0d80*/  FMUL R49, R49, UR5 ;  /* 0x0000000531317c20 */ /* 0x008fce0008400000 */
[----:B------:R-:W3:Y:S01]  /*0d90*/  S2UR UR50, SR_CTAID.Z ;  /* 0x00000000003279c3 */ /* 0x000ee20000002700 */
[----:B-1----:R-:W-:Y:S01]  /*0da0*/  FMUL R48, R48, UR4 ;  /* 0x0000000430307c20 */ /* 0x002fe20008400000 */
[----:B------:R-:W1:Y:S01]  /*0db0*/  F2I.U32.TRUNC.NTZ R49, R49 ;  /* 0x0000003100317305 */ /* 0x000e62000020f000 */
[----:B--2---:R-:W-:-:S07]  /*0dc0*/  UISETP.GE.AND UP0, UPT, UR19, 0x1, UPT ;  /* 0x000000011300788c */ /* 0x004fce000bf06270 */
[----:B------:R-:W2:Y:S01]  /*0dd0*/  F2I.U32.TRUNC.NTZ R48, R48 ;  /* 0x0000003000307305 */ /* 0x000ea2000020f000 */
[----:B-1----:R-:W-:-:S05]  /*0de0*/  IADD3 R49, PT, PT, -R49, RZ, RZ ;  /* 0x000000ff31317210 */ /* 0x002fca0007ffe1ff */
[----:B----4-:R-:W-:Y:S01]  /*0df0*/  IMAD R49, R3, R49, UR28 ;  /* 0x0000001c03317e24 */ /* 0x010fe2000f8e0231 */
[----:B--2---:R-:W-:-:S05]  /*0e00*/  IADD3 R48, PT, PT, -R48, RZ, RZ ;  /* 0x000000ff30307210 */ /* 0x004fca0007ffe1ff */
[----:B------:R-:W-:Y:S01]  /*0e10*/  IMAD R48, R2, R48, UR21 ;  /* 0x0000001502307e24 */ /* 0x000fe2000f8e0230 */
[----:B------:R-:W-:Y:S06]  /*0e20*/  BAR.SYNC.DEFER_BLOCKING 0x0 ;  /* 0x0000000000007b1d */ /* 0x000fec0000010000 */
[----:B---3--:R-:W-:Y:S05]  /*0e30*/  BRA.U !UP0, `(.L_x_14) ;  /* 0x0000000108d47547 */ /* 0x008fea000b800000 */
[----:B------:R-:W1:Y:S01]  /*0e40*/  LDCU.128 UR24, c[0x0][0xc10] ;  /* 0x00018200ff1877ac */ /* 0x000e620008000c00 */
[----:B------:R-:W2:Y:S01]  /*0e50*/  LDCU UR6, c[0x0][0x370] ;  /* 0x00006e00ff0677ac */ /* 0x000ea20008000800 */
[----:B------:R-:W3:Y:S01]  /*0e60*/  LDCU UR4, c[0x0][0x374] ;  /* 0x00006e80ff0477ac */ /* 0x000ee20008000800 */
[----:B------:R-:W4:Y:S01]  /*0e70*/  LDCU UR20, c[0x0][0xc0c] ;  /* 0x00018180ff1477ac */ /* 0x000f220008000800 */
[----:B------:R-:W4:Y:S01]  /*0e80*/  LDCU UR5, c[0x0][0xc20] ;  /* 0x00018400ff0577ac */ /* 0x000f220008000800 */
[----:B------:R-:W4:Y:S01]  /*0e90*/  LDCU.64 UR16, c[0x0][0xc28] ;  /* 0x00018500ff1077ac */ /* 0x000f220008000a00 */
[----:B-1----:R-:W-:Y:S02]  /*0ea0*/  UISETP.NE.AND UP0, UPT, UR26, 0x1, UPT ;  /* 0x000000011a00788c */ /* 0x002fe4000bf05270 */
[----:B---3--:R-:W-:Y:S02]  /*0eb0*/  UIMAD.WIDE.U32 UR8, UR4, UR27, URZ ;  /* 0x0000001b040872a5 */ /* 0x008fe4000f8e00ff */
[----:B--2---:R-:W-:-:S02]  /*0ec0*/  UIMAD.WIDE.U32 UR10, UR6, UR24, URZ ;  /* 0x00000018060a72a5 */ /* 0x004fc4000f8e00ff */
[----:B----4-:R-:W-:Y:S02]  /*0ed0*/  UISETP.NE.AND UP2, UPT, UR20, 0x1, UPT ;  /* 0x000000011400788c */ /* 0x010fe4000bf45270 */
[----:B------:R-:W-:Y:S01]  /*0ee0*/  UISETP.NE.AND UP4, UPT, UR19, 0x1, UPT ;  /* 0x000000011300788c */ /* 0x000fe2000bf85270 */
[----:B------:R-:W-:Y:S02]  /*0ef0*/  UMOV UR8, UR9 ;  /* 0x0000000900087c82 */ /* 0x000fe40008000000 */
[----:B------:R-:W-:Y:S01]  /*0f00*/  UMOV UR10, UR11 ;  /* 0x0000000b000a7c82 */ /* 0x000fe20008000000 */
[----:B------:R-:W-:Y:S02]  /*0f10*/  @UP0 USHF.R.U32.HI UR4, URZ, UR5, UR8 ;  /* 0x00000005ff040299 */ /* 0x000fe40008011608 */
[----:B------:R-:W-:Y:S02]  /*0f20*/  UIMAD.WIDE.U32 UR12, UR21, UR27, URZ ;  /* 0x0000001b150c72a5 */ /* 0x000fe4000f8e00ff */
[----:B------:R-:W-:-:S02]  /*0f30*/  UIMAD.WIDE.U32 UR8, UR4, UR16, URZ ;  /* 0x00000010040872a5 */ /* 0x000fc4000f8e00ff */
[----:B------:R-:W-:Y:S02]  /*0f40*/  @UP2 USHF.R.U32.HI UR6, URZ, UR25, UR10 ;  /* 0x00000019ff062299 */ /* 0x000fe4000801160a */
[----:B------:R-:W-:Y:S02]  /*0f50*/  UIMAD.WIDE.U32 UR14, UR28, UR24, URZ ;  /* 0x000000181c0e72a5 */ /* 0x000fe4000f8e00ff */
[----:B------:R-:W-:Y:S01]  /*0f60*/  UIMAD.WIDE.U32 UR10, UR6, UR16, URZ ;  /* 0x00000010060a72a5 */ /* 0x000fe2000f8e00ff */
[----:B------:R-:W-:Y:S01]  /*0f70*/  UMOV UR12, UR13 ;  /* 0x0000000d000c7c82 */ /* 0x000fe20008000000 */
[----:B------:R-:W-:Y:S01]  /*0f80*/  UMOV UR8, UR9 ;  /* 0x0000000900087c82 */ /* 0x000fe20008000000 */
[----:B------:R-:W-:Y:S02]  /*0f90*/  USHF.R.U32.HI UR12, URZ, UR5, UR12 ;  /* 0x00000005ff0c7299 */ /* 0x000fe4000801160c */
[----:B------:R-:W-:Y:S01]  /*0fa0*/  @UP4 USHF.R.U32.HI UR4, URZ, UR17, UR8 ;  /* 0x00000011ff044299 */ /* 0x000fe20008011608 */
[----:B------:R-:W-:Y:S01]  /*0fb0*/  UMOV UR14, UR15 ;  /* 0x0000000f000e7c82 */ /* 0x000fe20008000000 */
[----:B------:R-:W-:Y:S01]  /*0fc0*/  UMOV UR10, UR11 ;  /* 0x0000000b000a7c82 */ /* 0x000fe20008000000 */
[----:B------:R-:W-:-:S02]  /*0fd0*/  USHF.R.U32.HI UR14, URZ, UR25, UR14 ;  /* 0x00000019ff0e7299 */ /* 0x000fc4000801160e */
[----:B------:R-:W-:Y:S02]  /*0fe0*/  USEL UR5, UR21, UR12, !UP0 ;  /* 0x0000000c15057287 */ /* 0x000fe4000c000000 */
[----:B------:R-:W-:Y:S02]  /*0ff0*/  @UP4 USHF.R.U32.HI UR6, URZ, UR17, UR10 ;  /* 0x00000011ff064299 */ /* 0x000fe4000801160a */
[----:B------:R-:W-:Y:S02]  /*1000*/  UIMAD UR7, UR4, UR19, URZ ;  /* 0x00000013040772a4 */ /* 0x000fe4000f8e02ff */
[----:B------:R-:W-:Y:S02]  /*1010*/  USEL UR4, UR28, UR14, !UP2 ;  /* 0x0000000e1c047287 */ /* 0x000fe4000d000000 */
[----:B------:R-:W-:Y:S02]  /*1020*/  UIMAD UR10, UR6, UR19, URZ ;  /* 0x00000013060a72a4 */ /* 0x000fe4000f8e02ff */
[----:B------:R-:W-:-:S02]  /*1030*/  UISETP.GE.AND UP0, UPT, UR5, UR7, UPT ;  /* 0x000000070500728c */ /* 0x000fc4000bf06270 */
[----:B------:R-:W-:Y:S02]  /*1040*/  UIMAD.WIDE.U32 UR8, UR5, UR16, URZ ;  /* 0x00000010050872a5 */ /* 0x000fe4000f8e00ff */
[----:B------:R-:W-:Y:S02]  /*1050*/  UISETP.GE.OR UP0, UPT, UR4, UR10, UP0 ;  /* 0x0000000a0400728c */ /* 0x000fe40008706670 */
[----:B------:R-:W-:Y:S02]  /*1060*/  UIMAD.WIDE.U32 UR10, UR4, UR16, URZ ;  /* 0x00000010040a72a5 */ /* 0x000fe4000f8e00ff */
[----:B------:R-:W-:Y:S01]  /*1070*/  UIADD3 UR10, UPT, UPT, -UR4, URZ, URZ ;  /* 0x000000ff040a7290 */ /* 0x000fe2000fffe1ff */
[----:B------:R-:W-:Y:S01]  /*1080*/  UMOV UR8, UR9 ;  /* 0x0000000900087c82 */ /* 0x000fe20008000000 */
[----:B------:R-:W-:Y:S02]  /*1090*/  UIADD3 UR9, UPT, UPT, -UR5, URZ, URZ ;  /* 0x000000ff05097290 */ /* 0x000fe4000fffe1ff */
[----:B------:R-:W-:-:S03]  /*10a0*/  USHF.R.U32.HI UR8, URZ, UR17, UR8 ;  /* 0x00000011ff087299 */ /* 0x000fc60008011608 */
[----:B------:R-:W-:Y:S01]  /*10b0*/  @!UP0 UMOV UR7, UR11 ;  /* 0x0000000b00078c82 */ /* 0x000fe20008000000 */
[----:B------:R-:W-:Y:S02]  /*10c0*/  UIMAD UR21, UR26, UR9, UR21 ;  /* 0x000000091a1572a4 */ /* 0x000fe4000f8e0215 */
[----:B------:R-:W-:Y:S02]  /*10d0*/  USEL UR8, UR5, UR8, !UP4 ;  /* 0x0000000805087287 */ /* 0x000fe4000e000000 */
[----:B------:R-:W-:Y:S02]  /*10e0*/  @!UP0 USHF.R.U32.HI UR7, URZ, UR17, UR7 ;  /* 0x00000011ff078299 */ /* 0x000fe40008011607 */
[----:B------:R-:W-:Y:S02]  /*10f0*/  UIADD3 UR9, UPT, UPT, -UR8, URZ, URZ ;  /* 0x000000ff08097290 */ /* 0x000fe4000fffe1ff */
[----:B------:R-:W-:Y:S02]  /*1100*/  @!UP0 USEL UR7, UR4, UR7, !UP4 ;  /* 0x0000000704078287 */ /* 0x000fe4000e000000 */
[----:B------:R-:W-:-:S02]  /*1110*/  UIMAD UR9, UR19, UR9, UR5 ;  /* 0x00000009130972a4 */ /* 0x000fc4000f8e0205 */
[----:B------:R-:W-:Y:S02]  /*1120*/  @!UP0 UIADD3 UR8, UPT, UPT, UR8, -UR7, URZ ;  /* 0x8000000708088290 */ /* 0x000fe4000fffe0ff */
[----:B------:R-:W-:Y:S02]  /*1130*/  @!UP0 UIMAD UR7, UR9, UR6, UR7 ;  /* 0x00000006090782a4 */ /* 0x000fe4000f8e0207 */
[----:B------:R-:W-:Y:S02]  /*1140*/  @!UP0 UIMAD UR5, UR8, UR19, UR4 ;  /* 0x00000013080582a4 */ /* 0x000fe4000f8e0204 */
[----:B------:R-:W-:Y:S02]  /*1150*/  UIMAD UR6, UR20, UR10, UR28 ;  /* 0x0000000a140672a4 */ /* 0x000fe4000f8e021c */
[----:B------:R-:W-:Y:S01]  /*1160*/  UIMAD UR21, UR5, UR26, UR21 ;  /* 0x0000001a051572a4 */ /* 0x000fe2000f8e0215 */
[----:B------:R-:W-:Y:S02]  /*1170*/  @!UP0 UMOV UR4, UR7 ;  /* 0x0000000700048c82 */ /* 0x000fe40008000000 */
[----:B------:R-:W-:-:S12]  /*1180*/  UIMAD UR28, UR4, UR20, UR6 ;  /* 0x00000014041c72a4 */ /* 0x000fd8000f8e0206 */
.L_x_14:
[----:B------:R-:W1:Y:S02]  /*1190*/  LDCU UR4, c[0x0][0xc30] ;  /* 0x00018600ff0477ac */ /* 0x000e640008000800 */
[----:B-1----:R-:W-:-:S09]  /*11a0*/  UISETP.NE.AND UP0, UPT, UR4, 0x1, UPT ;  /* 0x000000010400788c */ /* 0x002fd2000bf05270 */
[----:B------:R-:W-:Y:S05]  /*11b0*/  BRA.U UP0, `(.L_x_15) ;  /* 0x0000000100447547 */ /* 0x000fea000b800000 */
[----:B------:R-:W1:Y:S01]  /*11c0*/  LDCU.128 UR8, c[0x0][0xc10] ;  /* 0x00018200ff0877ac */ /* 0x000e620008000c00 */
[----:B------:R-:W2:Y:S01]  /*11d0*/  LDCU UR12, c[0x0][0xc0c] ;  /* 0x00018180ff0c77ac */ /* 0x000ea20008000800 */
[----:B------:R-:W3:Y:S01]  /*11e0*/  LDCU UR13, c[0x0][0xc20] ;  /* 0x00018400ff0d77ac */ /* 0x000ee20008000800 */
[----:B-1----:R-:W-:Y:S02]  /*11f0*/  UIMAD.WIDE.U32 UR6, UR28, UR8, URZ ;  /* 0x000000081c0672a5 */ /* 0x002fe4000f8e00ff */
[----:B------:R-:W-:Y:S02]  /*1200*/  UIMAD.WIDE.U32 UR4, UR21, UR11, URZ ;  /* 0x0000000b150472a5 */ /* 0x000fe4000f8e00ff */
[----:B--2---:R-:W-:Y:S02]  /*1210*/  UISETP.NE.AND UP2, UPT, UR12, 0x1, UPT ;  /* 0x000000010c00788c */ /* 0x004fe4000bf45270 */
[----:B------:R-:W-:Y:S01]  /*1220*/  UISETP.NE.AND UP0, UPT, UR10, 0x1, UPT ;  /* 0x000000010a00788c */ /* 0x000fe2000bf05270 */
[----:B------:R-:W-:-:S02]  /*1230*/  UMOV UR6, UR7 ;  /* 0x0000000700067c82 */ /* 0x000fc40008000000 */
[----:B------:R-:W-:Y:S01]  /*1240*/  UMOV UR4, UR5 ;  /* 0x0000000500047c82 */ /* 0x000fe20008000000 */
[----:B------:R-:W-:Y:S02]  /*1250*/  USHF.R.U32.HI UR6, URZ, UR9, UR6 ;  /* 0x00000009ff067299 */ /* 0x000fe40008011606 */
[----:B---3--:R-:W-:Y:S02]  /*1260*/  USHF.R.U32.HI UR4, URZ, UR13, UR4 ;  /* 0x0000000dff047299 */ /* 0x008fe40008011604 */
[----:B------:R-:W-:Y:S02]  /*1270*/  USEL UR5, UR28, UR6, !UP2 ;  /* 0x000000061c057287 */ /* 0x000fe4000d000000 */
[----:B------:R-:W-:-:S04]  /*1280*/  USEL UR4, UR21, UR4, !UP0 ;  /* 0x0000000415047287 */ /* 0x000fc8000c000000 */
[----:B------:R-:W-:Y:S02]  /*1290*/  UIADD3 UR6, UPT, UPT, UR5, -UR4, URZ ;  /* 0x8000000405067290 */ /* 0x000fe4000fffe0ff */
[----:B------:R-:W-:Y:S02]  /*12a0*/  UIADD3 UR4, UPT, UPT, -UR5, UR4, URZ ;  /* 0x0000000405047290 */ /* 0x000fe4000fffe1ff */
[----:B------:R-:W-:Y:S02]  /*12b0*/  UIMAD UR21, UR6, UR10, UR21 ;  /* 0x0000000a061572a4 */ /* 0x000fe4000f8e0215 */
[----:B------:R-:W-:-:S12]  /*12c0*/  UIMAD UR28, UR4, UR12, UR28 ;  /* 0x0000000c041c72a4 */ /* 0x000fd8000f8e021c */
.L_x_15:
[----:B------:R-:W-:Y:S01]  /*12d0*/  BAR.SYNC.DEFER_BLOCKING 0x0 ;  /* 0x0000000000007b1d */ /* 0x000fe20000010000 */
[----:B------:R-:W-:Y:S01]  /*12e0*/  UISETP.NE.AND UP0, UPT, UR18, 0x2, UPT ;  /* 0x000000021200788c */ /* 0x000fe2000bf05270 */
[----:B------:R-:W-:Y:S02]  /*12f0*/  ISETP.NE.OR P3, PT, R0, 0x2, !P3 ;  /* 0x000000020000780c */ /* 0x000fe40005f65670 */
[----:B------:R-:W-:Y:S02]  /*1300*/  LOP3.LUT R0, R54, 0x1f, RZ, 0xc0, !PT ;  /* 0x0000001f36007812 */ /* 0x000fe400078ec0ff */
[----:B------:R-:W1:Y:S04]  /*1310*/  LDCU UR39, c[0x0][0xc24] ;  /* 0x00018480ff2777ac */ /* 0x000e680008000800 */
[----:B------:R-:W-:Y:S05]  /*1320*/  BRA.U UP0, `(.L_x_16) ;  /* 0x0000002100387547 */ /* 0x000fea000b800000 */
[----:B------:R-:W2:Y:S01]  /*1330*/  LDCU UR7, c[0x0][0x394] ;  /* 0x00007280ff0777ac */ /* 0x000ea20008000800 */
[----:B------:R-:W-:Y:S01]  /*1340*/  PLOP3.LUT P1, PT, PT, PT, UP3, 0x80, 0x8 ;  /* 0x000000000008781c */ /* 0x000fe20003f2f038 */
[----:B------:R-:W-:Y:S01]  /*1350*/  IMAD.MOV.U32 R2, RZ, RZ, RZ ;  /* 0x000000ffff027224 */ /* 0x000fe200078e00ff */
[----:B------:R-:W-:Y:S01]  /*1360*/  ISETP.EQ.OR P2, PT, R0, RZ, P3 ;  /* 0x000000ff0000720c */ /* 0x000fe20001f42670 */
[----:B------:R-:W3:Y:S01]  /*1370*/  LDCU UR6, c[0x0][0x5d8] ;  /* 0x0000bb00ff0677ac */ /* 0x000ee20008000800 */
[----:B------:R-:W-:Y:S01]  /*1380*/  PLOP3.LUT P1, PT, P1, PT, PT, 0x8, 0x80 ;  /* 0x000000000080781c */ /* 0x000fe20000f2e170 */
[----:B------:R-:W4:Y:S01]  /*1390*/  LDCU UR64, c[0x0][0x370] ;  /* 0x00006e00ff4077ac */ /* 0x000f220008000800 */
[----:B------:R-:W1:Y:S01]  /*13a0*/  LDCU.64 UR54, c[0x0][0x348] ;  /* 0x00006900ff3677ac */ /* 0x000e620008000a00 */
[----:B------:R-:W1:Y:S01]  /*13b0*/  LDCU UR63, c[0x0][0x374] ;  /* 0x00006e80ff3f77ac */ /* 0x000e620008000800 */
[----:B--2---:R-:W-:Y:S02]  /*13c0*/  UIADD3 UR5, UPT, UPT, UR7, 0x3f, URZ ;  /* 0x0000003f07057890 */ /* 0x004fe4000fffe0ff */
[----:B---3--:R-:W-:-:S02]  /*13d0*/  UIADD3 UR6, UPT, UPT, UR6, 0x7f, URZ ;  /* 0x0000007f06067890 */ /* 0x008fc4000fffe0ff */
[----:B------:R-:W-:Y:S02]  /*13e0*/  USHF.R.S32.HI UR4, URZ, 0x1f, UR5 ;  /* 0x0000001fff047899 */ /* 0x000fe40008011405 */
[----:B------:R-:W-:Y:S02]  /*13f0*/  UIADD3 UR68, UPT, UPT, UR7, 0x7e, URZ ;  /* 0x0000007e07447890 */ /* 0x000fe4000fffe0ff */
[----:B------:R-:W-:Y:S02]  /*1400*/  ULEA.HI UR4, UR4, UR5, URZ, 0x6 ;  /* 0x0000000504047291 */ /* 0x000fe4000f8f30ff */
[----:B------:R-:W-:Y:S02]  /*1410*/  UIADD3 UR5, UPT, UPT, UR7, -0x1, URZ ;  /* 0xffffffff07057890 */ /* 0x000fe4000fffe0ff */
[----:B------:R-:W-:Y:S02]  /*1420*/  USHF.R.S32.HI UR66, URZ, 0x6, UR4 ;  /* 0x00000006ff427899 */ /* 0x000fe40008011404 */
[----:B------:R-:W-:-:S02]  /*1430*/  UISETP.GE.U32.AND UP1, UPT, UR5, -0x7f, UPT ;  /* 0xffffff810500788c */ /* 0x000fc4000bf26070 */
[----:B------:R-:W-:Y:S02]  /*1440*/  UISETP.LT.U32.AND UP0, UPT, UR66, 0x8, UPT ;  /* 0x000000084200788c */ /* 0x000fe4000bf01070 */
[----:B------:R-:W-:Y:S02]  /*1450*/  USHF.R.S32.HI UR4, URZ, 0x1f, UR6 ;  /* 0x0000001fff047899 */ /* 0x000fe40008011406 */
[----:B------:R-:W-:Y:S02]  /*1460*/  USEL UR65, UR66, 0x8, UP0 ;  /* 0x0000000842417887 */ /* 0x000fe40008000000 */
[----:B------:R-:W-:Y:S02]  /*1470*/  ULEA.HI UR4, UR4, UR6, URZ, 0x7 ;  /* 0x0000000604047291 */ /* 0x000fe4000f8f38ff */
[----:B------:R-:W-:Y:S02]  /*1480*/  UIADD3 UR52, UPT, UPT, UR65, -0x1, URZ ;  /* 0xffffffff41347890 */ /* 0x000fe4000fffe0ff */
[----:B------:R-:W-:-:S02]  /*1490*/  @UP1 UIADD3 UR52, UPT, UPT, UR65, URZ, URZ ;  /* 0x000000ff41341290 */ /* 0x000fc4000fffe0ff */
[----:B------:R-:W-:Y:S02]  /*14a0*/  USHF.R.S32.HI UR62, URZ, 0x7, UR4 ;  /* 0x00000007ff3e7899 */ /* 0x000fe40008011404 */
[----:B------:R-:W-:Y:S02]  /*14b0*/  UIADD3 UR67, UPT, UPT, UR66, -UR65, URZ ;  /* 0x8000004142437290 */ /* 0x000fe4000fffe0ff */
[----:B------:R-:W-:Y:S01]  /*14c0*/  UIADD3 UR52, UPT, UPT, UR52, 0x1, URZ ;  /* 0x0000000134347890 */ /* 0x000fe2000fffe0ff */
[----:B------:R-:W-:Y:S01]  /*14d0*/  UMOV UR38, 0x1 ;  /* 0x0000000100267882 */ /* 0x000fe20000000000 */
[----:B-1--4-:R-:W-:-:S10]  /*14e0*/  UMOV UR45, URZ ;  /* 0x000000ff002d7c82 */ /* 0x012fd40008000000 */
.L_x_32:
[----:B------:R-:W-:Y:S01]  /*14f0*/  IMAD.U32 R4, RZ, RZ, UR62 ;  /* 0x0000003eff047e24 */ /* 0x000fe2000f8e00ff */
[----:B------:R-:W1:Y:S04]  /*1500*/  LDCU UR61, c[0x0][0x5dc] ;  /* 0x0000bb80ff3d77ac */ /* 0x000e680008000800 */
[-C--:B------:R-:W-:Y:S01]  /*1510*/  IABS R0, R4.reuse ;  /* 0x0000000400007213 */ /* 0x080fe20000000000 */
[----:B------:R-:W2:Y:S01]  /*1520*/  LDCU UR60, c[0x0][0x5e0] ;  /* 0x0000bc00ff3c77ac */ /* 0x000ea20008000800 */
[----:B------:R-:W-:Y:S02]  /*1530*/  IABS R4, R4 ;  /* 0x0000000400047213 */ /* 0x000fe40000000000 */
[----:B------:R-:W-:Y:S01]  /*1540*/  R2UR UR6, R0 ;  /* 0x00000000000672ca */ /* 0x000fe200000e0000 */
[----:B------:R-:W-:Y:S01]  /*1550*/  UMOV UR44, 0x400 ;  /* 0x00000400002c7882 */ /* 0x000fe20000000000 */
[----:B------:R-:W-:Y:S01]  /*1560*/  USHF.L.U32 UR50, UR28, 0x6, URZ ;  /* 0x000000061c327899 */ /* 0x000fe200080006ff */
[----:B------:R-:W-:Y:S01]  /*1570*/  UMOV UR15, URZ ;  /* 0x000000ff000f7c82 */ /* 0x000fe20008000000 */
[----:B-1----:R-:W-:-:S09]  /*1580*/  IMAD.U32 R3, RZ, RZ, UR61 ;  /* 0x0000003dff037e24 */ /* 0x002fd2000f8e00ff */
[----:B------:R-:W1:Y:S08]  /*1590*/  I2F.RP R0, UR6 ;  /* 0x0000000600007d06 */ /* 0x000e700008209400 */
[----:B-1----:R-:W1:Y:S02]  /*15a0*/  MUFU.RCP R0, R0 ;  /* 0x0000000000007308 */ /* 0x002e640000001000 */
[----:B-1----:R-:W-:-:S06]  /*15b0*/  VIADD R0, R0, 0xffffffe ;  /* 0x0ffffffe00007836 */ /* 0x002fcc0000000000 */
[----:B------:R-:W1:Y:S02]  /*15c0*/  F2I.FTZ.U32.TRUNC.NTZ R0, R0 ;  /* 0x0000000000007305 */ /* 0x000e64000021f000 */
[----:B-1----:R-:W-:Y:S02]  /*15d0*/  R2UR UR5, R0 ;  /* 0x00000000000572ca */ /* 0x002fe400000e0000 */
[----:B------:R-:W-:Y:S01]  /*15e0*/  IABS R0, R3 ;  /* 0x0000000300007213 */ /* 0x000fe20000000000 */
[----:B------:R-:W-:-:S03]  /*15f0*/  IMAD.U32 R3, RZ, RZ, UR21 ;  /* 0x00000015ff037e24 */ /* 0x000fc6000f8e00ff */
[----:B------:R-:W-:Y:S01]  /*1600*/  R2UR UR8, R0 ;  /* 0x00000000000872ca */ /* 0x000fe200000e0000 */
[----:B------:R-:W-:Y:S01]  /*1610*/  IMAD.MOV R0, RZ, RZ, -R4 ;  /* 0x000000ffff007224 */ /* 0x000fe200078e0a04 */
[----:B------:R-:W-:-:S04]  /*1620*/  IABS R3, R3 ;  /* 0x0000000300037213 */ /* 0x000fc80000000000 */
[----:B------:R-:W-:Y:S01]  /*1630*/  R2UR UR9, R3 ;  /* 0x00000000030972ca */ /* 0x000fe200000e0000 */
[----:B------:R-:W-:-:S04]  /*1640*/  UIADD3 UR4, UPT, UPT, URZ, -UR5, URZ ;  /* 0x80000005ff047290 */ /* 0x000fc8000fffe0ff */
[----:B------:R-:W-:Y:S02]  /*1650*/  UIMAD UR7, UR4, UR6, URZ ;  /* 0x00000006040772a4 */ /* 0x000fe4000f8e02ff */
[----:B------:R-:W1:Y:S01]  /*1660*/  I2F.RP R3, UR8 ;  /* 0x0000000800037d06 */ /* 0x000e620008209400 */
[----:B------:R-:W-:Y:S02]  /*1670*/  UMOV UR4, URZ ;  /* 0x000000ff00047c82 */ /* 0x000fe40008000000 */
[----:B------:R-:W-:Y:S02]  /*1680*/  UIMAD.WIDE.U32 UR4, UR5, UR7, UR4 ;  /* 0x00000007050472a5 */ /* 0x000fe4000f8e0004 */
[----:B------:R-:W-:-:S05]  /*1690*/  R2UR UR7, R0 ;  /* 0x00000000000772ca */ /* 0x000fca00000e0000 */
[----:B------:R-:W-:Y:S02]  /*16a0*/  UMOV UR4, UR5 ;  /* 0x0000000500047c82 */ /* 0x000fe40008000000 */
[----:B------:R-:W-:Y:S01]  /*16b0*/  UIMAD.WIDE.U32 UR4, UR4, UR9, URZ ;  /* 0x00000009040472a5 */ /* 0x000fe2000f8e00ff */
[----:B-1----:R-:W1:Y:S06]  /*16c0*/  MUFU.RCP R0, R3 ;  /* 0x0000000300007308 */ /* 0x002e6c0000001000 */
[----:B------:R-:W-:Y:S02]  /*16d0*/  UMOV UR4, UR5 ;  /* 0x0000000500047c82 */ /* 0x000fe40008000000 */
[----:B------:R-:W-:-:S04]  /*16e0*/  UIMAD UR5, UR4, UR7, UR9 ;  /* 0x00000007040572a4 */ /* 0x000fc8000f8e0209 */
[----:B------:R-:W-:Y:S01]  /*16f0*/  UISETP.GT.U32.AND UP0, UPT, UR6, UR5, UPT ;  /* 0x000000050600728c */ /* 0x000fe2000bf04070 */
[----:B-1----:R-:W-:-:S10]  /*1700*/  VIADD R0, R0, 0xffffffe ;  /* 0x0ffffffe00007836 */ /* 0x002fd40000000000 */
[----:B------:R-:W-:Y:S01]  /*1710*/  @!UP0 UIADD3 UR5, UPT, UPT, UR5, -UR6, URZ ;  /* 0x8000000605058290 */ /* 0x000fe2000fffe0ff */
[----:B------:R-:W1:Y:S01]  /*1720*/  F2I.FTZ.U32.TRUNC.NTZ R0, R0 ;  /* 0x0000000000007305 */ /* 0x000e62000021f000 */
[----:B------:R-:W-:Y:S02]  /*1730*/  @!UP0 UIADD3 UR4, UPT, UPT, UR4, 0x1, URZ ;  /* 0x0000000104048890 */ /* 0x000fe4000fffe0ff */
[----:B------:R-:W-:Y:S02]  /*1740*/  UISETP.GE.U32.AND UP1, UPT, UR5, UR6, UPT ;  /* 0x000000060500728c */ /* 0x000fe4000bf26070 */
[----:B------:R-:W-:-:S04]  /*1750*/  ULOP3.LUT UR5, UR21, UR62, URZ, 0x3c, !UPT ;  /* 0x0000003e15057292 */ /* 0x000fc8000f8e3cff */
[----:B------:R-:W-:-:S05]  /*1760*/  UISETP.GE.AND UP0, UPT, UR5, URZ, UPT ;  /* 0x000000ff0500728c */ /* 0x000fca000bf06270 */
[----:B------:R-:W-:Y:S01]  /*1770*/  @UP1 UIADD3 UR4, UPT, UPT, UR4, 0x1, URZ ;  /* 0x0000000104041890 */ /* 0x000fe2000fffe0ff */
[----:B-1----:R-:W-:Y:S01]  /*1780*/  R2UR UR5, R0 ;  /* 0x00000000000572ca */ /* 0x002fe200000e0000 */
[----:B------:R-:W-:Y:S01]  /*1790*/  UISETP.NE.AND UP1, UPT, UR62, URZ, UPT ;  /* 0x000000ff3e00728c */ /* 0x000fe2000bf25270 */
[----:B--2---:R-:W-:-:S04]  /*17a0*/  IMAD.U32 R0, RZ, RZ, UR60 ;  /* 0x0000003cff007e24 */ /* 0x004fc8000f8e00ff */
[----:B------:R-:W-:Y:S01]  /*17b0*/  UMOV UR7, UR4 ;  /* 0x0000000400077c82 */ /* 0x000fe20008000000 */
[----:B------:R-:W-:Y:S01]  /*17c0*/  IABS R0, R0 ;  /* 0x0000000000007213 */ /* 0x000fe20000000000 */
[----:B------:R-:W-:-:S03]  /*17d0*/  @!UP0 UIADD3 UR7, UPT, UPT, -UR7, URZ, URZ ;  /* 0x000000ff07078290 */ /* 0x000fc6000fffe1ff */
[----:B------:R-:W-:Y:S01]  /*17e0*/  R2UR UR9, R0 ;  /* 0x00000000000972ca */ /* 0x000fe200000e0000 */
[----:B------:R-:W-:Y:S02]  /*17f0*/  @!UP1 ULOP3.LUT UR7, URZ, UR62, URZ, 0x33, !UPT ;  /* 0x0000003eff079292 */ /* 0x000fe4000f8e33ff */
[----:B------:R-:W-:-:S04]  /*1800*/  UIADD3 UR4, UPT, UPT, URZ, -UR5, URZ ;  /* 0x80000005ff047290 */ /* 0x000fc8000fffe0ff */
[----:B------:R-:W-:Y:S01]  /*1810*/  IMAD.U32 R3, RZ, RZ, UR7 ;  /* 0x00000007ff037e24 */ /* 0x000fe2000f8e00ff */
[----:B------:R-:W-:-:S03]  /*1820*/  UIMAD UR6, UR4, UR8, URZ ;  /* 0x00000008040672a4 */ /* 0x000fc6000f8e02ff */
[----:B------:R-:W-:Y:S01]  /*1830*/  UMOV UR4, URZ ;  /* 0x000000ff00047c82 */ /* 0x000fe20008000000 */
[----:B------:R-:W-:Y:S01]  /*1840*/  IABS R3, R3 ;  /* 0x0000000300037213 */ /* 0x000fe20000000000 */
[----:B------:R-:W-:Y:S01]  /*1850*/  UIMAD.WIDE.U32 UR4, UR5, UR6, UR4 ;  /* 0x00000006050472a5 */ /* 0x000fe2000f8e0004 */
[----:B------:R-:W1:Y:S02]  /*1860*/  I2F.RP R0, UR9 ;  /* 0x0000000900007d06 */ /* 0x000e640008209400 */
[----:B------:R-:W-:Y:S01]  /*1870*/  R2UR UR10, R3 ;  /* 0x00000000030a72ca */ /* 0x000fe200000e0000 */
[----:B------:R-:W-:-:S03]  /*1880*/  IMAD.U32 R3, RZ, RZ, UR38 ;  /* 0x00000026ff037e24 */ /* 0x000fc6000f8e00ff */
[----:B------:R-:W-:Y:S02]  /*1890*/  UMOV UR4, UR5 ;  /* 0x0000000500047c82 */ /* 0x000fe40008000000 */
[----:B------:R-:W-:-:S07]  /*18a0*/  SHF.L.U32 R3, R3, 0x1f, RZ ;  /* 0x0000001f03037819 */ /* 0x000fce00000006ff */
[----:B------:R-:W-:Y:S01]  /*18b0*/  UIMAD.WIDE.U32 UR4, UR4, UR10, URZ ;  /* 0x0000000a040472a5 */ /* 0x000fe2000f8e00ff */
[----:B-1----:R-:W1:Y:S06]  /*18c0*/  MUFU.RCP R0, R0 ;  /* 0x0000000000007308 */ /* 0x002e6c0000001000 */
[----:B------:R-:W-:Y:S02]  /*18d0*/  UMOV UR4, UR5 ;  /* 0x0000000500047c82 */ /* 0x000fe40008000000 */
[----:B------:R-:W-:-:S04]  /*18e0*/  UIADD3 UR5, UPT, UPT, -UR4, URZ, URZ ;  /* 0x000000ff04057290 */ /* 0x000fc8000fffe1ff */
[----:B------:R-:W-:-:S04]  /*18f0*/  UIMAD UR5, UR8, UR5, UR10 ;  /* 0x00000005080572a4 */ /* 0x000fc8000f8e020a */
[----:B------:R-:W-:Y:S01]  /*1900*/  UISETP.GT.U32.AND UP0, UPT, UR8, UR5, UPT ;  /* 0x000000050800728c */ /* 0x000fe2000bf04070 */
[----:B-1----:R-:W-:-:S06]  /*1910*/  VIADD R0, R0, 0xffffffe ;  /* 0x0ffffffe00007836 */ /* 0x002fcc0000000000 */
[----:B------:R-:W1:Y:S04]  /*1920*/  F2I.FTZ.U32.TRUNC.NTZ R0, R0 ;  /* 0x0000000000007305 */ /* 0x000e68000021f000 */
[----:B------:R-:W-:Y:S02]  /*1930*/  @!UP0 UIADD3 UR5, UPT, UPT, UR5, -UR8, URZ ;  /* 0x8000000805058290 */ /* 0x000fe4000fffe0ff */
[----:B------:R-:W-:Y:S02]  /*1940*/  @!UP0 UIADD3 UR4, UPT, UPT, UR4, 0x1, URZ ;  /* 0x0000000104048890 */ /* 0x000fe4000fffe0ff */
[----:B------:R-:W-:Y:S01]  /*1950*/  UISETP.GE.U32.AND UP1, UPT, UR5, UR8, UPT ;  /* 0x000000080500728c */ /* 0x000fe2000bf26070 */
[----:B------:R-:W2:Y:S01]  /*1960*/  S2UR UR8, SR_CgaCtaId ;  /* 0x00000000000879c3 */ /* 0x000ea20000008800 */
[----:B------:R-:W-:-:S04]  /*1970*/  ULOP3.LUT UR5, UR7, UR61, URZ, 0x3c, !UPT ;  /* 0x0000003d07057292 */ /* 0x000fc8000f8e3cff */
[----:B------:R-:W-:-:S03]  /*1980*/  UISETP.GE.AND UP0, UPT, UR5, URZ, UPT ;  /* 0x000000ff0500728c */ /* 0x000fc6000bf06270 */
[----:B-1----:R-:W-:Y:S02]  /*1990*/  R2UR UR5, R0 ;  /* 0x00000000000572ca */ /* 0x002fe400000e0000 */
[----:B------:R-:W-:Y:S02]  /*19a0*/  @UP1 UIADD3 UR4, UPT, UPT, UR4, 0x1, URZ ;  /* 0x0000000104041890 */ /* 0x000fe4000fffe0ff */
[----:B------:R-:W-:-:S05]  /*19b0*/  UISETP.NE.AND UP1, UPT, UR61, URZ, UPT ;  /* 0x000000ff3d00728c */ /* 0x000fca000bf25270 */
[----:B------:R-:W-:Y:S02]  /*19c0*/  UMOV UR6, UR4 ;  /* 0x0000000400067c82 */ /* 0x000fe40008000000 */
[----:B------:R-:W-:Y:S02]  /*19d0*/  @!UP0 UIADD3 UR6, UPT, UPT, -UR6, URZ, URZ ;  /* 0x000000ff06068290 */ /* 0x000fe4000fffe1ff */
[----:B------:R-:W-:Y:S02]  /*19e0*/  UIADD3 UR4, UPT, UPT, URZ, -UR5, URZ ;  /* 0x80000005ff047290 */ /* 0x000fe4000fffe0ff */
[----:B------:R-:W-:Y:S02]  /*19f0*/  @!UP1 ULOP3.LUT UR6, URZ, UR61, URZ, 0x33, !UPT ;  /* 0x0000003dff069292 */ /* 0x000fe4000f8e33ff */
[----:B--2---:R-:W-:-:S04]  /*1a00*/  ULEA UR44, UR8, UR44, 0x18 ;  /* 0x0000002c082c7291 */ /* 0x004fc8000f8ec0ff */
[----:B------:R-:W-:Y:S01]  /*1a10*/  ULEA UR8, UR45, UR44, 0x3 ;  /* 0x0000002c2d087291 */ /* 0x000fe2000f8e18ff */
[----:B------:R-:W-:-:S05]  /*1a20*/  IMAD.U32 R0, RZ, RZ, UR6 ;  /* 0x00000006ff007e24 */ /* 0x000fca000f8e00ff */
[----:B------:R-:W-:-:S03]  /*1a30*/  IABS R0, R0 ;  /* 0x0000000000007213 */ /* 0x000fc60000000000 */
[----:B------:R1:W2:Y:S01]  /*1a40*/  SYNCS.PHASECHK.TRANS64.TRYWAIT P0, [UR8+0x40], R3 ;  /* 0x00004003ff0075a7 */ /* 0x0002a20008001108 */
[----:B------:R-:W-:Y:S01]  /*1a50*/  R2UR UR10, R0 ;  /* 0x00000000000a72ca */ /* 0x000fe200000e0000 */
[----:B------:R-:W-:-:S03]  /*1a60*/  UIMAD UR8, UR4, UR9, URZ ;  /* 0x00000009040872a4 */ /* 0x000fc6000f8e02ff */
[----:B------:R-:W-:Y:S02]  /*1a70*/  UMOV UR4, URZ ;  /* 0x000000ff00047c82 */ /* 0x000fe40008000000 */
[----:B------:R-:W-:Y:S02]  /*1a80*/  UIMAD.WIDE.U32 UR4, UR5, UR8, UR4 ;  /* 0x00000008050472a5 */ /* 0x000fe4000f8e0004 */
[----:B------:R-:W-:-:S04]  /*1a90*/  UIADD3 UR8, UPT, UPT, -UR6, URZ, URZ ;  /* 0x000000ff06087290 */ /* 0x000fc8000fffe1ff */
[----:B------:R-:W-:Y:S01]  /*1aa0*/  UIMAD UR61, UR61, UR8, UR7 ;  /* 0x000000083d3d72a4 */ /* 0x000fe2000f8e0207 */
[----:B------:R-:W-:Y:S02]  /*1ab0*/  UMOV UR4, UR5 ;  /* 0x0000000500047c82 */ /* 0x000fe40008000000 */
[----:B------:R-:W-:-:S07]  /*1ac0*/  UIMAD.WIDE.U32 UR4, UR4, UR10, URZ ;  /* 0x0000000a040472a5 */ /* 0x000fce000f8e00ff */
[----:B------:R-:W-:Y:S02]  /*1ad0*/  UMOV UR4, UR5 ;  /* 0x0000000500047c82 */ /* 0x000fe40008000000 */
[----:B------:R-:W-:-:S04]  /*1ae0*/  UIADD3 UR5, UPT, UPT, -UR4, URZ, URZ ;  /* 0x000000ff04057290 */ /* 0x000fc8000fffe1ff */
[----:B------:R-:W-:-:S04]  /*1af0*/  UIMAD UR5, UR9, UR5, UR10 ;  /* 0x00000005090572a4 */ /* 0x000fc8000f8e020a */
[----:B------:R-:W-:-:S11]  /*1b00*/  UISETP.GT.U32.AND UP0, UPT, UR9, UR5, UPT ;  /* 0x000000050900728c */ /* 0x000fd6000bf04070 */
[----:B------:R-:W-:Y:S02]  /*1b10*/  @!UP0 UIADD3 UR5, UPT, UPT, UR5, -UR9, URZ ;  /* 0x8000000905058290 */ /* 0x000fe4000fffe0ff */
[----:B------:R-:W-:Y:S02]  /*1b20*/  @!UP0 UIADD3 UR4, UPT, UPT, UR4, 0x1, URZ ;  /* 0x0000000104048890 */ /* 0x000fe4000fffe0ff */
[----:B------:R-:W-:Y:S02]  /*1b30*/  UISETP.GE.U32.AND UP1, UPT, UR5, UR9, UPT ;  /* 0x000000090500728c */ /* 0x000fe4000bf26070 */
[----:B------:R-:W-:-:S04]  /*1b40*/  ULOP3.LUT UR5, UR6, UR60, URZ, 0x3c, !UPT ;  /* 0x0000003c06057292 */ /* 0x000fc8000f8e3cff */
[----:B------:R-:W-:-:S05]  /*1b50*/  UISETP.GE.AND UP0, UPT, UR5, URZ, UPT ;  /* 0x000000ff0500728c */ /* 0x000fca000bf06270 */
[----:B------:R-:W-:Y:S02]  /*1b60*/  @UP1 UIADD3 UR4, UPT, UPT, UR4, 0x1, URZ ;  /* 0x0000000104041890 */ /* 0x000fe4000fffe0ff */
[----:B------:R-:W-:-:S05]  /*1b70*/  UISETP.NE.AND UP1, UPT, UR60, URZ, UPT ;  /* 0x000000ff3c00728c */ /* 0x000fca000bf25270 */
[----:B------:R-:W-:Y:S01]  /*1b80*/  UMOV UR53, UR4 ;  /* 0x0000000400357c82 */ /* 0x000fe20008000000 */
[----:B------:R-:W-:Y:S02]  /*1b90*/  UIADD3 UR4, UPT, UPT, -UR7, URZ, URZ ;  /* 0x000000ff07047290 */ /* 0x000fe4000fffe1ff */
[----:B------:R-:W-:Y:S02]  /*1ba0*/  @!UP0 UIADD3 UR53, UPT, UPT, -UR53, URZ, URZ ;  /* 0x000000ff35358290 */ /* 0x000fe4000fffe1ff */
[----:B------:R-:W-:Y:S02]  /*1bb0*/  UISETP.GE.U32.AND UP0, UPT, UR68, 0x7f, UPT ;  /* 0x0000007f4400788c */ /* 0x000fe4000bf06070 */
[----:B------:R-:W-:Y:S02]  /*1bc0*/  @!UP1 ULOP3.LUT UR53, URZ, UR60, URZ, 0x33, !UPT ;  /* 0x0000003cff359292 */ /* 0x000fe4000f8e33ff */
[----:B------:R-:W-:Y:S02]  /*1bd0*/  UIMAD UR4, UR62, UR4, UR21 ;  /* 0x000000043e0472a4 */ /* 0x000fe4000f8e0215 */
[----:B------:R-:W-:-:S02]  /*1be0*/  UIADD3 UR5, UPT, UPT, -UR53, URZ, URZ ;  /* 0x000000ff35057290 */ /* 0x000fc4000fffe1ff */
[----:B------:R-:W-:Y:S02]  /*1bf0*/  USHF.L.U32 UR18, UR4, 0x7, URZ ;  /* 0x0000000704127899 */ /* 0x000fe400080006ff */
[----:B------:R-:W-:Y:S01]  /*1c00*/  UIMAD UR60, UR60, UR5, UR6 ;  /* 0x000000053c3c72a4 */ /* 0x000fe2000f8e0206 */
[----:B-1----:R-:W-:Y:S11]  /*1c10*/  BRA.U !UP0, `(.L_x_17) ;  /* 0x0000000508807547 */ /* 0x002ff6000b800000 */
[----:B------:R-:W1:Y:S01]  /*1c20*/  LDCU.64 UR46, c[0x0][0x5c0] ;  /* 0x0000b800ff2e77ac */ /* 0x000e620008000a00 */
[----:B------:R-:W1:Y:S01]  /*1c30*/  LDCU.64 UR42, c[0x0][0x5f8] ;  /* 0x0000bf00ff2a77ac */ /* 0x000e620008000a00 */
[----:B------:R-:W3:Y:S01]  /*1c40*/  LDCU UR9, c[0x0][0x5c8] ;  /* 0x0000b900ff0977ac */ /* 0x000ee20008000800 */
[----:B------:R-:W3:Y:S01]  /*1c50*/  LDCU UR8, c[0x0][0x600] ;  /* 0x0000c000ff0877ac */ /* 0x000ee20008000800 */
[----:B------:R-:W4:Y:S01]  /*1c60*/  LDCU UR30, c[0x0][0x5a8] ;  /* 0x0000b500ff1e77ac */ /* 0x000f220008000800 */
[----:B------:R-:W2:Y:S01]  /*1c70*/  LDCU UR29, c[0x0][0x59c] ;  /* 0x0000b380ff1d77ac */ /* 0x000ea20008000800 */
[----:B-1----:R-:W-:Y:S01]  /*1c80*/  UIMAD UR46, UR61, UR46, UR42 ;  /* 0x0000002e3d2e72a4 */ /* 0x002fe2000f8e022a */
[----:B------:R-:W1:Y:S01]  /*1c90*/  LDCU UR28, c[0x0][0x590] ;  /* 0x0000b200ff1c77ac */ /* 0x000e620008000800 */
[----:B------:R-:W1:Y:S01]  /*1ca0*/  LDCU UR34, c[0x0][0x594] ;  /* 0x0000b280ff2277ac */ /* 0x000e620008000800 */
[----:B------:R-:W1:Y:S01]  /*1cb0*/  LDCU UR33, c[0x0][0x598] ;  /* 0x0000b300ff2177ac */ /* 0x000e620008000800 */
[----:B------:R-:W1:Y:S01]  /*1cc0*/  LDCU UR32, c[0x0][0x5ac] ;  /* 0x0000b580ff2077ac */ /* 0x000e620008000800 */
[----:B------:R-:W1:Y:S01]  /*1cd0*/  LDCU UR31, c[0x0][0x5b0] ;  /* 0x0000b600ff1f77ac */ /* 0x000e620008000800 */
[----:B------:R-:W1:Y:S01]  /*1ce0*/  LDCU UR5, c[0x0][0x5cc] ;  /* 0x0000b980ff0577ac */ /* 0x000e620008000800 */
[----:B------:R-:W1:Y:S01]  /*1cf0*/  LDCU UR4, c[0x0][0x5ec] ;  /* 0x0000bd80ff0477ac */ /* 0x000e620008000800 */
[----:B------:R-:W1:Y:S01]  /*1d00*/  LDCU.64 UR26, c[0x0][0x5a0] ;  /* 0x0000b400ff1a77ac */ /* 0x000e620008000a00 */
[----:B------:R-:W1:Y:S01]  /*1d10*/  LDCU.64 UR24, c[0x0][0x5d0] ;  /* 0x0000ba00ff1877ac */ /* 0x000e620008000a00 */
[----:B------:R-:W1:Y:S01]  /*1d20*/  LDCU.64 UR6, c[0x0][0x5f0] ;  /* 0x0000be00ff0677ac */ /* 0x000e620008000a00 */
[----:B------:R-:W-:-:S02]  /*1d30*/  UIMAD UR43, UR60, UR47, UR43 ;  /* 0x0000002f3c2b72a4 */ /* 0x000fc4000f8e022b */
[----:B------:R-:W-:Y:S02]  /*1d40*/  UIADD3 UR10, UPT, UPT, UR18, 0x40, URZ ;  /* 0x00000040120a7890 */ /* 0x000fe4000fffe0ff */
[----:B---3--:R-:W-:Y:S01]  /*1d50*/  UIMAD UR42, UR53, UR9, UR8 ;  /* 0x00000009352a72a4 */ /* 0x008fe2000f8e0208 */
[----:B------:R-:W-:Y:S01]  /*1d60*/  UMOV UR23, URZ ;  /* 0x000000ff00177c82 */ /* 0x000fe20008000000 */
[----:B--2-4-:R-:W-:-:S10]  /*1d70*/  UMOV UR13, UR45 ;  /* 0x0000002d000d7c82 */ /* 0x014fd40008000000 */
.L_x_22:
[----:B---3--:R-:W-:Y:S01]  /*1d80*/  @!P3 MOV R3, 0x6000 ;  /* 0x000060000003b802 */ /* 0x008fe20000000f00 */
[----:B------:R-:W-:Y:S01]  /*1d90*/  ULEA UR49, UR13, UR44, 0x3 ;  /* 0x0000002c0d317291 */ /* 0x000fe2000f8e18ff */
[----:B-1----:R-:W-:Y:S11]  /*1da0*/  @P0 BRA `(.L_x_18) ;  /* 0x0000000000100947 */ /* 0x002ff60003800000 */
[----:B------:R-:W-:Y:S04]  /*1db0*/  MOV R4, UR38 ;  /* 0x0000002600047c02 */ /* 0x000fe80008000f00 */
[----:B------:R-:W-:Y:S04]  /*1dc0*/  SHF.L.U32 R4, R4, 0x1f, RZ ;  /* 0x0000001f04047819 */ /* 0x000fe800000006ff */
[----:B------:R-:W2:Y:S02]  /*1dd0*/  SYNCS.PHASECHK.TRANS64.TRYWAIT P0, [UR49+0x40], R4 ;  /* 0x00004004ff0075a7 */ /* 0x000ea40008001131 */
[----:B--2---:R-:W-:Y:S05]  /*1de0*/  @!P0 BRA `(.L_x_19) ;  /* 0x0000007800ac8947 */ /* 0x004fea0003800000 */
.L_x_18:
[----:B------:R3:W-:Y:S01]  /*1df0*/  @!P3 SYNCS.ARRIVE.TRANS64 RZ, [UR49], R3 ;  /* 0x00000003ffffb9a7 */ /* 0x0007e20008000031 */
[----:B------:R-:W-:Y:S04]  /*1e00*/  BSSY.RECONVERGENT B0, `(.L_x_20) ;  /* 0x0000003000007945 */ /* 0x000fe80003800200 */
[----:B------:R-:W-:Y:S05]  /*1e10*/  @P2 BRA `(.L_x_21) ;  /* 0x0000000000042947 */ /* 0x000fea0003800000 */
[----:B-1----:R-:W-:Y:S05]  /*1e20*/  BPT.TRAP 0x1 ;  /* 0x000000040000795c */ /* 0x002fea0000300000 */
.L_x_21:
[----:B-1----:R-:W-:Y:S05]  /*1e30*/  BSYNC.RECONVERGENT B0 ;  /* 0x0000000000007941 */ /* 0x002fea0003800200 */
.L_x_20:
[----:B------:R-:W-:Y:S02]  /*1e40*/  UIADD3 UR8, UPT, UPT, UR13, 0x1, URZ ;  /* 0x000000010d087890 */ /* 0x000fe4000fffe0ff */
[----:B------:R-:W-:Y:S02]  /*1e50*/  USHF.L.U32 UR51, UR23, 0x6, URZ ;  /* 0x0000000617337899 */ /* 0x000fe400080006ff */
[----:B------:R-:W-:Y:S02]  /*1e60*/  UISETP.NE.AND UP0, UPT, UR8, 0x8, UPT ;  /* 0x000000080800788c */ /* 0x000fe4000bf05270 */
[----:B------:R-:W-:Y:S02]  /*1e70*/  UISETP.NE.AND UP2, UPT, UR29, 0x1, UPT ;  /* 0x000000011d00788c */ /* 0x000fe4000bf45270 */
[----:B------:R-:W-:Y:S02]  /*1e80*/  USEL UR9, URZ, 0x1, UP0 ;  /* 0x00000001ff097887 */ /* 0x000fe40008000000 */
[----:B------:R-:W-:Y:S02]  /*1e90*/  USEL UR45, UR8, URZ, UP0 ;  /* 0x000000ff082d7287 */ /* 0x000fe40008000000 */
[----:B------:R-:W-:Y:S02]  /*1ea0*/  ULOP3.LUT UR38, UR38, UR9, URZ, 0x3c, !UPT ;  /* 0x0000000926267292 */ /* 0x000fe4000f8e3cff */
[----:B------:R-:W-:Y:S02]  /*1eb0*/  ULEA UR8, UR45, UR44, 0x3 ;  /* 0x0000002c2d087291 */ /* 0x000fe4000f8e18ff */
[----:B------:R-:W-:Y:S02]  /*1ec0*/  UISETP.NE.AND UP0, UPT, UR28, 0x1, UPT ;  /* 0x000000011c00788c */ /* 0x000fe4000bf05270 */
[----:B------:R-:W-:Y:S01]  /*1ed0*/  ULEA UR48, UR13, UR44, 0xd ;  /* 0x0000002c0d307291 */ /* 0x000fe2000f8e68ff */
[----:B--2---:R-:W-:Y:S01]  /*1ee0*/  MOV R0, UR38 ;  /* 0x0000002600007c02 */ /* 0x004fe20008000f00 */
[----:B------:R-:W-:Y:S02]  /*1ef0*/  ULEA UR19, UR13, UR44, 0xe ;  /* 0x0000002c0d137291 */ /* 0x000fe4000f8e70ff */
[----:B------:R-:W-:Y:S01]  /*1f00*/  UISETP.NE.AND UP3, UPT, UR30, 0x1, UPT ;  /* 0x000000011e00788c */ /* 0x000fe2000bf65270 */
[----:B------:R-:W-:Y:S01]  /*1f10*/  SHF.L.U32 R0, R0, 0x1f, RZ ;  /* 0x0000001f00007819 */ /* 0x000fe200000006ff */
[----:B------:R-:W-:Y:S02]  /*1f20*/  UIADD3 UR40, UP1, UPT, UR54, 0x80, URZ ;  /* 0x0000008036287890 */ /* 0x000fe4000ff3e0ff */
[----:B------:R-:W-:Y:S01]  /*1f30*/  ULEA UR16, UR43, UR46, 0x5 ;  /* 0x0000002e2b107291 */ /* 0x000fe2000f8e28ff */
[----:B------:R4:W1:Y:S01]  /*1f40*/  SYNCS.PHASECHK.TRANS64.TRYWAIT P0, [UR8+0x40], R0 ;  /* 0x00004000ff0075a7 */ /* 0x0008620008001108 */
[----:B------:R-:W-:Y:S02]  /*1f50*/  UIMAD.WIDE.U32 UR8, UR51, UR34, URZ ;  /* 0x00000022330872a5 */ /* 0x000fe4000f8e00ff */
[----:B------:R-:W-:Y:S02]  /*1f60*/  UIADD3.X UR41, UPT, UPT, URZ, UR55, URZ, UP1, !UPT ;  /* 0x00000037ff297290 */ /* 0x000fe40008ffe4ff */
[----:B------:R-:W-:Y:S02]  /*1f70*/  UIADD3 UR48, UPT, UPT, UR48, 0x4400, URZ ;  /* 0x0000440030307890 */ /* 0x000fe4000fffe0ff */
[----:B------:R-:W-:Y:S02]  /*1f80*/  ULEA UR35, UR42, UR16, 0xa ;  /* 0x000000102a237291 */ /* 0x000fe4000f8e50ff */
[----:B------:R-:W-:Y:S02]  /*1f90*/  UIADD3 UR16, UPT, UPT, UR19, 0x14400, URZ ;  /* 0x0001440013107890 */ /* 0x000fe4000fffe0ff */
[----:B------:R-:W-:Y:S01]  /*1fa0*/  UIADD3 UR23, UPT, UPT, UR23, 0x1, URZ ;  /* 0x0000000117177890 */ /* 0x000fe2000fffe0ff */
[----:B------:R-:W-:Y:S01]  /*1fb0*/  UMOV UR56, 0x0 ;  /* 0x0000000000387882 */ /* 0x000fe20000000000 */
[----:B------:R-:W-:Y:S01]  /*1fc0*/  UMOV UR57, 0x10000000 ;  /* 0x1000000000397882 */ /* 0x000fe20000000000 */
[----:B------:R-:W-:Y:S01]  /*1fd0*/  UMOV UR17, UR49 ;  /* 0x0000003100117c82 */ /* 0x000fe20008000000 */
[----:B------:R-:W-:Y:S01]  /*1fe0*/  UTMALDG.2D [UR48], [UR40], desc[UR56] ;  /* 0x00003830280075b4 */ /* 0x000fe20008009000 */
[----:B------:R-:W-:Y:S02]  /*1ff0*/  UMOV UR8, UR9 ;  /* 0x0000000900087c82 */ /* 0x000fe40008000000 */
[----:B------:R-:W-:Y:S04]  /*2000*/  USHF.R.U32.HI UR11, URZ, UR33, UR8 ;  /* 0x00000021ff0b7299 */ /* 0x000fe80008011608 */
[----:B------:R-:W-:Y:S02]  /*2010*/  USEL UR11, UR51, UR11, !UP0 ;  /* 0x0000000b330b7287 */ /* 0x000fe4000c000000 */
[----:B------:R-:W-:Y:S02]  /*2020*/  UIADD3 UR36, UP0, UPT, UR54, 0x180, URZ ;  /* 0x0000018036247890 */ /* 0x000fe4000ff1e0ff */
[----:B------:R-:W-:Y:S02]  /*2030*/  UIMAD.WIDE.U32 UR8, UR11, UR26, URZ ;  /* 0x0000001a0b0872a5 */ /* 0x000fe4000f8e00ff */
[----:B------:R-:W-:Y:S02]  /*2040*/  UIADD3.X UR37, UPT, UPT, URZ, UR55, URZ, UP0, !UPT ;  /* 0x00000037ff257290 */ /* 0x000fe400087fe4ff */
[----:B------:R-:W-:Y:S03]  /*2050*/  UISETP.NE.AND UP0, UPT, UR23, UR52, UPT ;  /* 0x000000341700728c */ /* 0x000fe6000bf05270 */
[----:B------:R-:W-:Y:S01]  /*2060*/  UMOV UR8, UR9 ;  /* 0x0000000900087c82 */ /* 0x000fe20008000000 */
[----:B------:R-:W-:Y:S01]  /*2070*/  UMOV UR9, UR49 ;  /* 0x0000003100097c82 */ /* 0x000fe20008000000 */
[----:B------:R-:W-:Y:S04]  /*2080*/  USHF.R.U32.HI UR12, URZ, UR27, UR8 ;  /* 0x0000001bff0c7299 */ /* 0x000fe80008011608 */
[----:B------:R-:W-:Y:S04]  /*2090*/  USEL UR12, UR11, UR12, !UP2 ;  /* 0x0000000c0b0c7287 */ /* 0x000fe8000d000000 */
[----:B------:R-:W-:Y:S02]  /*20a0*/  UIMAD.WIDE.U32 UR14, UR12, UR32, URZ ;  /* 0x000000200c0e72a5 */ /* 0x000fe4000f8e00ff */
[----:B------:R-:W-:Y:S04]  /*20b0*/  UIADD3 UR14, UPT, UPT, -UR11, URZ, URZ ;  /* 0x000000ff0b0e7290 */ /* 0x000fe8000fffe1ff */
[----:B------:R-:W-:Y:S01]  /*20c0*/  UIMAD UR14, UR28, UR14, UR51 ;  /* 0x0000000e1c0e72a4 */ /* 0x000fe2000f8e0233 */
[----:B------:R-:W-:Y:S02]  /*20d0*/  UMOV UR8, UR15 ;  /* 0x0000000f00087c82 */ /* 0x000fe40008000000 */
[----:B------:R-:W-:Y:S02]  /*20e0*/  USHF.R.U32.HI UR13, URZ, UR31, UR8 ;  /* 0x0000001fff0d7299 */ /* 0x000fe40008011608 */
[----:B------:R-:W-:Y:S02]  /*20f0*/  UIADD3 UR8, UPT, UPT, UR19, 0x16400, URZ ;  /* 0x0001640013087890 */ /* 0x000fe4000fffe0ff */
[----:B------:R-:W-:Y:S02]  /*2100*/  USEL UR22, UR12, UR13, !UP3 ;  /* 0x0000000d0c167287 */ /* 0x000fe4000d800000 */
[----:B------:R-:W-:Y:S02]  /*2110*/  UIADD3 UR13, UPT, UPT, -UR12, URZ, URZ ;  /* 0x000000ff0c0d7290 */ /* 0x000fe4000fffe1ff */
[----:B------:R-:W-:Y:S02]  /*2120*/  UIADD3 UR15, UPT, UPT, -UR22, URZ, URZ ;  /* 0x000000ff160f7290 */ /* 0x000fe4000fffe1ff */
[----:B------:R-:W-:Y:S02]  /*2130*/  UIMAD UR11, UR29, UR13, UR11 ;  /* 0x0000000d1d0b72a4 */ /* 0x000fe4000f8e020b */
[----:B------:R-:W-:Y:S02]  /*2140*/  UIMAD UR12, UR30, UR15, UR12 ;  /* 0x0000000f1e0c72a4 */ /* 0x000fe4000f8e020c */
[----:B------:R-:W-:Y:S02]  /*2150*/  UIMAD UR19, UR14, UR5, UR4 ;  /* 0x000000050e1372a4 */ /* 0x000fe4000f8e0204 */
[----:B------:R-:W-:Y:S02]  /*2160*/  UIMAD UR20, UR11, UR24, UR6 ;  /* 0x000000180b1472a4 */ /* 0x000fe4000f8e0206 */
[----:B------:R-:W-:Y:S02]  /*2170*/  UIMAD UR21, UR12, UR25, UR7 ;  /* 0x000000190c1572a4 */ /* 0x000fe4000f8e0207 */
[----:B------:R-:W-:Y:S01]  /*2180*/  UPRMT UR15, UR35, 0x5410, URZ ;  /* 0x00005410230f7896 */ /* 0x000fe200080000ff */
[----:B------:R-:W-:Y:S02]  /*2190*/  UMOV UR11, UR19 ;  /* 0x00000013000b7c82 */ /* 0x000fe40008000000 */
[----:B------:R-:W-:Y:S01]  /*21a0*/  UMOV UR12, UR20 ;  /* 0x00000014000c7c82 */ /* 0x000fe20008000000 */
[----:B------:R-:W-:Y:S01]  /*21b0*/  UMOV UR14, UR22 ;  /* 0x00000016000e7c82 */ /* 0x000fe20008000000 */
[----:B------:R-:W-:Y:S04]  /*21c0*/  UMOV UR13, UR21 ;  /* 0x00000015000d7c82 */ /* 0x000fe80008000000 */
[----:B------:R-:W-:Y:S01]  /*21d0*/  UTMALDG.5D.IM2COL [UR16], [UR36], UR15 ;  /* 0x00000010240073b4 */ /* 0x000fe2000806000f */
[----:B------:R2:W-:Y:S02]  /*21e0*/  UTMALDG.5D.IM2COL [UR8], [UR36], UR15 ;  /* 0x00000008240073b4 */ /* 0x0005e4000806000f */
[----:B--2---:R-:W-:Y:S01]  /*21f0*/  UMOV UR15, UR52 ;  /* 0x00000034000f7c82 */ /* 0x004fe20008000000 */
[----:B------:R-:W-:Y:S01]  /*2200*/  UMOV UR13, UR45 ;  /* 0x0000002d000d7c82 */ /* 0x000fe20008000000 */
[----:B----4-:R-:W-:Y:S05]  /*2210*/  BRA.U UP0, `(.L_x_22) ;  /* 0xfffffff900d87547 */ /* 0x010fea000b83ffff */
.L_x_17:
[----:B------:R-:W-:Y:S01]  /*2220*/  ULEA UR4, UR45, UR44, 0x3 ;  /* 0x0000002c2d047291 */ /* 0x000fe2000f8e18ff */
[----:B------:R-:W-:Y:S01]  /*2230*/  MOV R0, UR38 ;  /* 0x0000002600007c02 */ /* 0x000fe20008000f00 */
[----:B------:R-:W-:Y:S01]  /*2240*/  @!P1 SYNCS.ARRIVE.TRANS64.A1T0 RZ, [UR44+0xc8], RZ ;  /* 0x0000c8ffffff99a7 */ /* 0x000fe2000810002c */
[----:B------:R-:W-:Y:S02]  /*2250*/  UISETP.GT.AND UP0, UPT, UR66, UR65, UPT ;  /* 0x000000414200728c */ /* 0x000fe4000bf04270 */
[----:B------:R-:W-:-:S04]  /*2260*/  SHF.L.U32 R0, R0, 0x1f, RZ ;  /* 0x0000001f00007819 */ /* 0x000fc800000006ff */
[----:B-12---:R1:W2:Y:S03]  /*2270*/  SYNCS.PHASECHK.TRANS64.TRYWAIT P0, [UR4+0x40], R0 ;  /* 0x00004000ff0075a7 */ /* 0x0062a60008001104 */
[----:B------:R-:W-:Y:S05]  /*2280*/  BRA.U !UP0, `(.L_x_23) ;  /* 0x00000005087c7547 */ /* 0x000fea000b800000 */
[----:B------:R-:W4:Y:S01]  /*2290*/  LDCU.64 UR10, c[0x0][0x5c0] ;  /* 0x0000b800ff0a77ac */ /* 0x000f220008000a00 */
[----:B------:R-:W4:Y:S01]  /*22a0*/  LDCU.64 UR8, c[0x0][0x5f8] ;  /* 0x0000bf00ff0877ac */ /* 0x000f220008000a00 */
[----:B------:R-:W3:Y:S01]  /*22b0*/  LDCU UR12, c[0x0][0x5c8] ;  /* 0x0000b900ff0c77ac */ /* 0x000ee20008000800 */
[----:B------:R-:W3:Y:S01]  /*22c0*/  LDCU UR47, c[0x0][0x600] ;  /* 0x0000c000ff2f77ac */ /* 0x000ee20008000800 */
[----:B------:R-:W1:Y:S01]  /*22d0*/  LDCU UR29, c[0x0][0x5a8] ;  /* 0x0000b500ff1d77ac */ /* 0x000e620008000800 */
[----:B------:R-:W1:Y:S01]  /*22e0*/  LDCU UR28, c[0x0][0x59c] ;  /* 0x0000b380ff1c77ac */ /* 0x000e620008000800 */
[----:B----4-:R-:W-:Y:S02]  /*22f0*/  UIMAD UR49, UR61, UR10, UR8 ;  /* 0x0000000a3d3172a4 */ /* 0x010fe4000f8e0208 */
[----:B------:R-:W-:Y:S01]  /*2300*/  UIMAD UR48, UR60, UR11, UR9 ;  /* 0x0000000b3c3072a4 */ /* 0x000fe2000f8e0209 */
[----:B------:R-:W4:Y:S01]  /*2310*/  LDCU UR23, c[0x0][0x590] ;  /* 0x0000b200ff1777ac */ /* 0x000f220008000800 */
        /* <DEDUP_REMOVED lines=9> */
[----:B------:R-:W-:-:S02]  /*23b0*/  UIADD3 UR51, UPT, UPT, UR67, UR15, URZ ;  /* 0x0000000f43337290 */ /* 0x000fc4000fffe0ff */
[----:B------:R-:W-:Y:S02]  /*23c0*/  UIADD3 UR10, UPT, UPT, UR18, 0x40, URZ ;  /* 0x00000040120a7890 */ /* 0x000fe4000fffe0ff */
[----:B---3--:R-:W-:Y:S01]  /*23d0*/  UIMAD UR47, UR53, UR12, UR47 ;  /* 0x0000000c352f72a4 */ /* 0x008fe2000f8e022f */
[----:B------:R-:W-:-:S11]  /*23e0*/  UMOV UR11, UR45 ;  /* 0x0000002d000b7c82 */ /* 0x000fd60008000000 */
.L_x_28:
[----:B--2---:R-:W-:Y:S01]  /*23f0*/  @!P3 MOV R3, 0x6000 ;  /* 0x000060000003b802 */ /* 0x004fe20000000f00 */
[----:B------:R-:W-:Y:S01]  /*2400*/  ULEA UR41, UR11, UR44, 0x3 ;  /* 0x0000002c0b297291 */ /* 0x000fe2000f8e18ff */
[----:B--23--:R-:W-:Y:S11]  /*2410*/  @P0 BRA `(.L_x_24) ;  /* 0x0000000000100947 */ /* 0x00cff60003800000 */
[----:B------:R-:W-:Y:S04]  /*2420*/  MOV R4, UR38 ;  /* 0x0000002600047c02 */ /* 0x000fe80008000f00 */
[----:B------:R-:W-:Y:S04]  /*2430*/  SHF.L.U32 R4, R4, 0x1f, RZ ;  /* 0x0000001f04047819 */ /* 0x000fe800000006ff */
[----:B------:R-:W2:Y:S02]  /*2440*/  SYNCS.PHASECHK.TRANS64.TRYWAIT P0, [UR41+0x40], R4 ;  /* 0x00004004ff0075a7 */ /* 0x000ea40008001129 */
[----:B--2---:R-:W-:Y:S05]  /*2450*/  @!P0 BRA `(.L_x_25) ;  /* 0x0000007400288947 */ /* 0x004fea0003800000 */
.L_x_24:
[----:B------:R2:W-:Y:S01]  /*2460*/  @!P3 SYNCS.ARRIVE.TRANS64 RZ, [UR41], R3 ;  /* 0x00000003ffffb9a7 */ /* 0x0005e20008000029 */
[----:B------:R-:W-:Y:S04]  /*2470*/  BSSY.RECONVERGENT B0, `(.L_x_26) ;  /* 0x0000003000007945 */ /* 0x000fe80003800200 */
[----:B------:R-:W-:Y:S05]  /*2480*/  @P2 BRA `(.L_x_27) ;  /* 0x0000000000042947 */ /* 0x000fea0003800000 */
[----:B-1--4-:R-:W-:Y:S05]  /*2490*/  BPT.TRAP 0x1 ;  /* 0x000000040000795c */ /* 0x012fea0000300000 */
.L_x_27:
[----:B-1--4-:R-:W-:Y:S05]  /*24a0*/  BSYNC.RECONVERGENT B0 ;  /* 0x0000000000007941 */ /* 0x012fea0003800200 */
.L_x_26:
[----:B------:R-:W-:Y:S02]  /*24b0*/  UIADD3 UR8, UPT, UPT, UR11, 0x1, URZ ;  /* 0x000000010b087890 */ /* 0x000fe4000fffe0ff */
[----:B------:R-:W-:Y:S02]  /*24c0*/  USHF.L.U32 UR43, UR15, 0x6, URZ ;  /* 0x000000060f2b7899 */ /* 0x000fe400080006ff */
[----:B------:R-:W-:Y:S02]  /*24d0*/  UISETP.NE.AND UP0, UPT, UR8, 0x8, UPT ;  /* 0x000000080800788c */ /* 0x000fe4000bf05270 */
[----:B------:R-:W-:Y:S02]  /*24e0*/  UIADD3 UR36, UP1, UPT, UR54, 0x80, URZ ;  /* 0x0000008036247890 */ /* 0x000fe4000ff3e0ff */
[----:B------:R-:W-:Y:S02]  /*24f0*/  USEL UR9, URZ, 0x1, UP0 ;  /* 0x00000001ff097887 */ /* 0x000fe40008000000 */
[----:B------:R-:W-:Y:S02]  /*2500*/  USEL UR45, UR8, URZ, UP0 ;  /* 0x000000ff082d7287 */ /* 0x000fe40008000000 */
[----:B------:R-:W-:Y:S02]  /*2510*/  ULOP3.LUT UR38, UR38, UR9, URZ, 0x3c, !UPT ;  /* 0x0000000926267292 */ /* 0x000fe4000f8e3cff */
[----:B------:R-:W-:Y:S02]  /*2520*/  ULEA UR8, UR45, UR44, 0x3 ;  /* 0x0000002c2d087291 */ /* 0x000fe4000f8e18ff */
[----:B------:R-:W-:Y:S02]  /*2530*/  UISETP.NE.AND UP0, UPT, UR23, 0x1, UPT ;  /* 0x000000011700788c */ /* 0x000fe4000bf05270 */
[----:B------:R-:W-:Y:S01]  /*2540*/  ULEA UR40, UR11, UR44, 0xd ;  /* 0x0000002c0b287291 */ /* 0x000fe2000f8e68ff */
[----:B------:R-:W-:Y:S01]  /*2550*/  MOV R0, UR38 ;  /* 0x0000002600007c02 */ /* 0x000fe20008000f00 */
[----:B------:R-:W-:Y:S02]  /*2560*/  UIADD3.X UR37, UPT, UPT, URZ, UR55, URZ, UP1, !UPT ;  /* 0x00000037ff257290 */ /* 0x000fe40008ffe4ff */
[----:B------:R-:W-:Y:S01]  /*2570*/  UIADD3 UR40, UPT, UPT, UR40, 0x4400, URZ ;  /* 0x0000440028287890 */ /* 0x000fe2000fffe0ff */
[----:B------:R-:W-:Y:S01]  /*2580*/  SHF.L.U32 R0, R0, 0x1f, RZ ;  /* 0x0000001f00007819 */ /* 0x000fe200000006ff */
[----:B------:R-:W-:Y:S02]  /*2590*/  ULEA UR19, UR11, UR44, 0xe ;  /* 0x0000002c0b137291 */ /* 0x000fe4000f8e70ff */
[----:B------:R-:W-:Y:S01]  /*25a0*/  UISETP.NE.AND UP3, UPT, UR28, 0x1, UPT ;  /* 0x000000011c00788c */ /* 0x000fe2000bf65270 */
[----:B------:R1:W3:Y:S01]  /*25b0*/  SYNCS.PHASECHK.TRANS64.TRYWAIT P0, [UR8+0x40], R0 ;  /* 0x00004000ff0075a7 */ /* 0x0002e20008001108 */
[----:B------:R-:W-:Y:S02]  /*25c0*/  UIMAD.WIDE.U32 UR8, UR43, UR33, URZ ;  /* 0x000000212b0872a5 */ /* 0x000fe4000f8e00ff */
[----:B------:R-:W-:Y:S02]  /*25d0*/  ULEA UR8, UR48, UR49, 0x5 ;  /* 0x0000003130087291 */ /* 0x000fe4000f8e28ff */
[----:B------:R-:W-:Y:S02]  /*25e0*/  USHF.R.U32.HI UR9, URZ, UR32, UR9 ;  /* 0x00000020ff097299 */ /* 0x000fe40008011609 */
[----:B------:R-:W-:Y:S02]  /*25f0*/  ULEA UR46, UR47, UR8, 0xa ;  /* 0x000000082f2e7291 */ /* 0x000fe4000f8e50ff */
[----:B------:R-:W-:Y:S02]  /*2600*/  USEL UR9, UR43, UR9, !UP0 ;  /* 0x000000092b097287 */ /* 0x000fe4000c000000 */
[----:B------:R-:W-:Y:S02]  /*2610*/  UISETP.NE.AND UP2, UPT, UR29, 0x1, UPT ;  /* 0x000000011d00788c */ /* 0x000fe4000bf45270 */
[----:B------:R-:W-:Y:S02]  /*2620*/  UIMAD.WIDE.U32 UR12, UR9, UR26, URZ ;  /* 0x0000001a090c72a5 */ /* 0x000fe4000f8e00ff */
[----:B------:R-:W-:Y:S02]  /*2630*/  UIADD3 UR8, UPT, UPT, -UR9, URZ, URZ ;  /* 0x000000ff09087290 */ /* 0x000fe4000fffe1ff */
[----:B------:R-:W-:Y:S02]  /*2640*/  UIADD3 UR16, UPT, UPT, UR19, 0x14400, URZ ;  /* 0x0001440013107890 */ /* 0x000fe4000fffe0ff */
[----:B------:R-:W-:Y:S02]  /*2650*/  UIMAD UR14, UR23, UR8, UR43 ;  /* 0x00000008170e72a4 */ /* 0x000fe4000f8e022b */
[----:B------:R-:W-:Y:S02]  /*2660*/  UIADD3 UR34, UP0, UPT, UR54, 0x180, URZ ;  /* 0x0000018036227890 */ /* 0x000fe4000ff1e0ff */
[----:B------:R-:W-:Y:S02]  /*2670*/  UIADD3 UR15, UPT, UPT, UR15, 0x1, URZ ;  /* 0x000000010f0f7890 */ /* 0x000fe4000fffe0ff */
[----:B------:R-:W-:Y:S02]  /*2680*/  UIADD3.X UR35, UPT, UPT, URZ, UR55, URZ, UP0, !UPT ;  /* 0x00000037ff237290 */ /* 0x000fe400087fe4ff */
[----:B------:R-:W-:Y:S01]  /*2690*/  UISETP.NE.AND UP0, UPT, UR15, UR51, UPT ;  /* 0x000000330f00728c */ /* 0x000fe2000bf05270 */
[----:B------:R-:W-:Y:S01]  /*26a0*/  UMOV UR56, 0x0 ;  /* 0x0000000000387882 */ /* 0x000fe20000000000 */
[----:B------:R-:W-:Y:S01]  /*26b0*/  UMOV UR57, 0x10000000 ;  /* 0x1000000000397882 */ /* 0x000fe20000000000 */
[----:B------:R-:W-:Y:S01]  /*26c0*/  UMOV UR42, UR50 ;  /* 0x00000032002a7c82 */ /* 0x000fe20008000000 */
[----:B------:R-:W-:Y:S01]  /*26d0*/  UMOV UR17, UR41 ;  /* 0x0000002900117c82 */ /* 0x000fe20008000000 */
[----:B------:R4:W-:Y:S01]  /*26e0*/  UTMALDG.2D [UR40], [UR36], desc[UR56] ;  /* 0x00003828240075b4 */ /* 0x0009e20008009000 */
[----:B------:R-:W-:Y:S02]  /*26f0*/  UMOV UR12, UR13 ;  /* 0x0000000d000c7c82 */ /* 0x000fe40008000000 */
[----:B------:R-:W-:Y:S04]  /*2700*/  USHF.R.U32.HI UR11, URZ, UR27, UR12 ;  /* 0x0000001bff0b7299 */ /* 0x000fe8000801160c */
[----:B------:R-:W-:Y:S04]  /*2710*/  USEL UR11, UR9, UR11, !UP3 ;  /* 0x0000000b090b7287 */ /* 0x000fe8000d800000 */
[----:B------:R-:W-:Y:S07]  /*2720*/  UIMAD.WIDE.U32 UR12, UR11, UR31, URZ ;  /* 0x0000001f0b0c72a5 */ /* 0x000fee000f8e00ff */
        /* <DEDUP_REMOVED lines=11> */
[----:B----4-:R-:W-:Y:S01]  /*27e0*/  UPRMT UR36, UR46, 0x5410, URZ ;  /* 0x000054102e247896 */ /* 0x010fe200080000ff */
[----:B------:R-:W-:Y:S01]  /*27f0*/  UMOV UR9, UR41 ;  /* 0x0000002900097c82 */ /* 0x000fe20008000000 */
[----:B------:R-:W-:Y:S01]  /*2800*/  UMOV UR11, UR19 ;  /* 0x00000013000b7c82 */ /* 0x000fe20008000000 */
[----:B------:R-:W-:Y:S01]  /*2810*/  UMOV UR12, UR20 ;  /* 0x00000014000c7c82 */ /* 0x000fe20008000000 */
[----:B------:R-:W-:Y:S01]  /*2820*/  UMOV UR14, UR22 ;  /* 0x00000016000e7c82 */ /* 0x000fe20008000000 */
[----:B------:R-:W-:Y:S04]  /*2830*/  UMOV UR13, UR21 ;  /* 0x00000015000d7c82 */ /* 0x000fe80008000000 */
[----:B------:R-:W-:Y:S01]  /*2840*/  UTMALDG.5D.IM2COL [UR16], [UR34], UR36 ;  /* 0x00000010220073b4 */ /* 0x000fe20008060024 */
[----:B------:R4:W-:Y:S02]  /*2850*/  UTMALDG.5D.IM2COL [UR8], [UR34], UR36 ;  /* 0x00000008220073b4 */ /* 0x0009e40008060024 */
[----:B----4-:R-:W-:Y:S01]  /*2860*/  UMOV UR11, UR45 ;  /* 0x0000002d000b7c82 */ /* 0x010fe20008000000 */
[----:B-1----:R-:W-:Y:S05]  /*2870*/  BRA.U UP0, `(.L_x_28) ;  /* 0xfffffff900dc7547 */ /* 0x002fea000b83ffff */
.L_x_23:
[----:B--23--:R-:W-:Y:S01]  /*2880*/  SHF.L.U32 R3, R2, 0x1f, RZ ;  /* 0x0000001f02037819 */ /* 0x00cfe200000006ff */
[----:B------:R-:W-:-:S03]  /*2890*/  NOP ;  /* 0x0000000000007918 */ /* 0x000fc60000000000 */
[----:B------:R-:W2:Y:S02]  /*28a0*/  SYNCS.PHASECHK.TRANS64.TRYWAIT P0, [UR44+0xd0], R3 ;  /* 0x0000d003ff0075a7 */ /* 0x000ea4000800112c */
[----:B--2---:R-:W-:Y:S05]  /*28b0*/  @!P0 BRA `(.L_x_29) ;  /* 0x0000007000288947 */ /* 0x004fea0003800000 */
.L_x_130:
[----:B------:R-:W2:Y:S01]  /*28c0*/  LDS.128 R4, [UR44+0x110] ;  /* 0x0001102cff047984 */ /* 0x000ea20008000c00 */
[----:B------:R-:W-:Y:S02]  /*28d0*/  UIADD3 UR4, UPT, UPT, UR44, 0xd8, URZ ;  /* 0x000000d82c047890 */ /* 0x000fe4000fffe0ff */
[----:B------:R-:W-:Y:S01]  /*28e0*/  UISETP.GE.AND UP0, UPT, UR39, 0x1, UPT ;  /* 0x000000012700788c */ /* 0x000fe2000bf06270 */
[----:B------:R-:W-:Y:S01]  /*28f0*/  @!PT LDS RZ, [RZ] ;  /* 0x00000000fffff984 */ /* 0x000fe20000000800 */
[----:B------:R-:W-:Y:S01]  /*2900*/  @!PT LDS RZ, [RZ] ;  /* 0x00000000fffff984 */ /* 0x000fe20000000800 */
[----:B------:R-:W-:Y:S01]  /*2910*/  @!PT LDS RZ, [RZ] ;  /* 0x00000000fffff984 */ /* 0x000fe20000000800 */
[----:B------:R-:W-:Y:S01]  /*2920*/  @!PT LDS RZ, [RZ] ;  /* 0x00000000fffff984 */ /* 0x000fe20000000800 */
[----:B------:R3:W-:Y:S06]  /*2930*/  MEMBAR.ALL.CTA ;  /* 0x0000000000007992 */ /* 0x0007ec0000008000 */
[----:B---3--:R-:W3:Y:S01]  /*2940*/  FENCE.VIEW.ASYNC.S ;  /* 0x00000000000073c6 */ /* 0x008ee20000000000 */
[----:B------:R-:W-:-:S09]  /*2950*/  UPRMT UR4, URZ, 0x654, UR4 ;  /* 0x00000654ff047896 */ /* 0x000fd20008000004 */
[----:B---3--:R-:W-:Y:S01]  /*2960*/  SYNCS.ARRIVE.TRANS64.RED.A1T0 RZ, [UR4], RZ ;  /* 0x000000ffffff79a7 */ /* 0x008fe20008100404 */
[----:B--2---:R-:W-:-:S13]  /*2970*/  LOP3.LUT P0, RZ, R6, 0x1, RZ, 0xc0, !PT ;  /* 0x0000000106ff7812 */ /* 0x004fda000780c0ff */
[----:B------:R-:W-:Y:S01]  /*2980*/  VOTEU.ANY UP1, P0 ;  /* 0x0000000000ff7886 */ /* 0x000fe20000020100 */
[----:B------:R-:W-:-:S13]  /*2990*/  PLOP3.LUT P0, PT, PT, PT, UP1, 0x80, 0x8 ;  /* 0x000000000008781c */ /* 0x000fda0003f0f018 */
[----:B-1----:R-:W-:Y:S02]  /*29a0*/  @P0 MOV R0, R4 ;  /* 0x0000000400000202 */ /* 0x002fe40000000f00 */
[----:B------:R-:W-:Y:S02]  /*29b0*/  @P0 LOP3.LUT R4, R5, 0xffff, RZ, 0xc0, !PT ;  /* 0x0000ffff05040812 */ /* 0x000fe400078ec0ff */
[----:B------:R-:W-:Y:S02]  /*29c0*/  @P0 R2UR UR6, R0 ;  /* 0x00000000000602ca */ /* 0x000fe400000e0000 */
[----:B------:R-:W-:-:S11]  /*29d0*/  @P0 R2UR UR5, R4 ;  /* 0x00000000040502ca */ /* 0x000fd600000e0000 */
[----:B------:R-:W-:Y:S02]  /*29e0*/  @UP1 UMOV UR59, UR6 ;  /* 0x00000006003b1c82 */ /* 0x000fe40008000000 */
[----:B------:R-:W-:Y:S01]  /*29f0*/  @UP1 UMOV UR58, UR5 ;  /* 0x00000005003a1c82 */ /* 0x000fe20008000000 */
[----:B------:R-:W-:Y:S05]  /*2a00*/  BRA.U !UP0, `(.L_x_30) ;  /* 0x0000000108d47547 */ /* 0x000fea000b800000 */
[----:B------:R-:W1:Y:S01]  /*2a10*/  LDCU.128 UR16, c[0x0][0xc10] ;  /* 0x00018200ff1077ac */ /* 0x000e620008000c00 */
[----:B------:R-:W2:Y:S01]  /*2a20*/  LDCU UR20, c[0x0][0xc20] ;  /* 0x00018400ff1477ac */ /* 0x000ea20008000800 */
[----:B------:R-:W3:Y:S01]  /*2a30*/  LDCU UR13, c[0x0][0xc0c] ;  /* 0x00018180ff0d77ac */ /* 0x000ee20008000800 */
[----:B------:R-:W4:Y:S01]  /*2a40*/  LDCU.64 UR14, c[0x0][0xc28] ;  /* 0x00018500ff0e77ac */ /* 0x000f220008000a00 */
[----:B------:R-:W-:Y:S02]  /*2a50*/  UISETP.NE.AND UP3, UPT, UR39, 0x1, UPT ;  /* 0x000000012700788c */ /* 0x000fe4000bf65270 */
[----:B-1----:R-:W-:Y:S02]  /*2a60*/  UIMAD.WIDE.U32 UR4, UR63, UR19, URZ ;  /* 0x000000133f0472a5 */ /* 0x002fe4000f8e00ff */
[----:B------:R-:W-:Y:S02]  /*2a70*/  UIMAD.WIDE.U32 UR6, UR64, UR16, URZ ;  /* 0x00000010400672a5 */ /* 0x000fe4000f8e00ff */
[----:B------:R-:W-:-:S02]  /*2a80*/  UISETP.NE.AND UP0, UPT, UR18, 0x1, UPT ;  /* 0x000000011200788c */ /* 0x000fc4000bf05270 */
[----:B------:R-:W-:Y:S01]  /*2a90*/  UIMAD.WIDE.U32 UR10, UR58, UR19, URZ ;  /* 0x000000133a0a72a5 */ /* 0x000fe2000f8e00ff */
[----:B------:R-:W-:Y:S01]  /*2aa0*/  UMOV UR4, UR5 ;  /* 0x0000000500047c82 */ /* 0x000fe20008000000 */
[----:B---3--:R-:W-:Y:S02]  /*2ab0*/  UISETP.NE.AND UP2, UPT, UR13, 0x1, UPT ;  /* 0x000000010d00788c */ /* 0x008fe4000bf45270 */
[----:B--2---:R-:W-:Y:S02]  /*2ac0*/  USHF.R.U32.HI UR5, URZ, UR20, UR4 ;  /* 0x00000014ff057299 */ /* 0x004fe40008011604 */
[----:B------:R-:W-:Y:S01]  /*2ad0*/  UIMAD.WIDE.U32 UR8, UR59, UR16, URZ ;  /* 0x000000103b0872a5 */ /* 0x000fe2000f8e00ff */
[----:B------:R-:W-:Y:S01]  /*2ae0*/  UMOV UR4, UR7 ;  /* 0x0000000700047c82 */ /* 0x000fe20008000000 */
[----:B------:R-:W-:Y:S02]  /*2af0*/  USEL UR5, UR63, UR5, !UP0 ;  /* 0x000000053f057287 */ /* 0x000fe4000c000000 */
[----:B------:R-:W-:-:S02]  /*2b00*/  USHF.R.U32.HI UR4, URZ, UR17, UR4 ;  /* 0x00000011ff047299 */ /* 0x000fc40008011604 */
[----:B----4-:R-:W-:Y:S02]  /*2b10*/  UIMAD.WIDE.U32 UR6, UR5, UR14, URZ ;  /* 0x0000000e050672a5 */ /* 0x010fe4000f8e00ff */
[----:B------:R-:W-:Y:S01]  /*2b20*/  USEL UR12, UR64, UR4, !UP2 ;  /* 0x00000004400c7287 */ /* 0x000fe2000d000000 */
[----:B------:R-:W-:Y:S02]  /*2b30*/  UMOV UR8, UR9 ;  /* 0x0000000900087c82 */ /* 0x000fe40008000000 */
[----:B------:R-:W-:Y:S01]  /*2b40*/  UMOV UR4, UR11 ;  /* 0x0000000b00047c82 */ /* 0x000fe20008000000 */
[----:B------:R-:W-:Y:S01]  /*2b50*/  UIMAD.WIDE.U32 UR10, UR12, UR14, URZ ;  /* 0x0000000e0c0a72a5 */ /* 0x000fe2000f8e00ff */
[----:B------:R-:W-:Y:S01]  /*2b60*/  UMOV UR6, UR7 ;  /* 0x0000000700067c82 */ /* 0x000fe20008000000 */
[----:B------:R-:W-:Y:S02]  /*2b70*/  USHF.R.U32.HI UR4, URZ, UR20, UR4 ;  /* 0x00000014ff047299 */ /* 0x000fe40008011604 */
[----:B------:R-:W-:-:S02]  /*2b80*/  @UP3 USHF.R.U32.HI UR5, URZ, UR15, UR6 ;  /* 0x0000000fff053299 */ /* 0x000fc40008011606 */
[----:B------:R-:W-:Y:S01]  /*2b90*/  USHF.R.U32.HI UR17, URZ, UR17, UR8 ;  /* 0x00000011ff117299 */ /* 0x000fe20008011608 */
[----:B------:R-:W-:Y:S01]  /*2ba0*/  UMOV UR6, UR11 ;  /* 0x0000000b00067c82 */ /* 0x000fe20008000000 */
[----:B------:R-:W-:Y:S02]  /*2bb0*/  USEL UR4, UR58, UR4, !UP0 ;  /* 0x000000043a047287 */ /* 0x000fe4000c000000 */
[----:B------:R-:W-:Y:S02]  /*2bc0*/  @UP3 USHF.R.U32.HI UR12, URZ, UR15, UR6 ;  /* 0x0000000fff0c3299 */ /* 0x000fe40008011606 */
[----:B------:R-:W-:Y:S02]  /*2bd0*/  UIMAD UR6, UR39, UR5, URZ ;  /* 0x00000005270672a4 */ /* 0x000fe4000f8e02ff */
[----:B------:R-:W-:Y:S02]  /*2be0*/  USEL UR5, UR59, UR17, !UP2 ;  /* 0x000000113b057287 */ /* 0x000fe4000d000000 */
[----:B------:R-:W-:-:S02]  /*2bf0*/  UIMAD UR8, UR39, UR12, URZ ;  /* 0x0000000c270872a4 */ /* 0x000fc4000f8e02ff */
[----:B------:R-:W-:Y:S02]  /*2c00*/  UISETP.GE.AND UP0, UPT, UR4, UR6, UPT ;  /* 0x000000060400728c */ /* 0x000fe4000bf06270 */
[----:B------:R-:W-:Y:S02]  /*2c10*/  UIMAD.WIDE.U32 UR6, UR4, UR14, URZ ;  /* 0x0000000e040672a5 */ /* 0x000fe4000f8e00ff */
[----:B------:R-:W-:Y:S02]  /*2c20*/  UISETP.GE.OR UP0, UPT, UR5, UR8, UP0 ;  /* 0x000000080500728c */ /* 0x000fe40008706670 */
[----:B------:R-:W-:Y:S02]  /*2c30*/  UIMAD.WIDE.U32 UR8, UR5, UR14, URZ ;  /* 0x0000000e050872a5 */ /* 0x000fe4000f8e00ff */
[----:B------:R-:W-:Y:S01]  /*2c40*/  UIADD3 UR10, UPT, UPT, -UR4, URZ, URZ ;  /* 0x000000ff040a7290 */ /* 0x000fe2000fffe1ff */
[----:B------:R-:W-:Y:S02]  /*2c50*/  UMOV UR6, UR7 ;  /* 0x0000000700067c82 */ /* 0x000fe40008000000 */
[----:B------:R-:W-:-:S02]  /*2c60*/  USHF.R.U32.HI UR6, URZ, UR15, UR6 ;  /* 0x0000000fff067299 */ /* 0x000fc40008011606 */
[----:B------:R-:W-:Y:S02]  /*2c70*/  UIMAD UR10, UR18, UR10, UR58 ;  /* 0x0000000a120a72a4 */ /* 0x000fe4000f8e023a */
[----:B------:R-:W-:Y:S01]  /*2c80*/  USEL UR6, UR4, UR6, !UP3 ;  /* 0x0000000604067287 */ /* 0x000fe2000d800000 */
[----:B------:R-:W-:Y:S01]  /*2c90*/  @!UP0 UMOV UR7, UR9 ;  /* 0x0000000900078c82 */ /* 0x000fe20008000000 */
[----:B------:R-:W-:Y:S02]  /*2ca0*/  UIADD3 UR9, UPT, UPT, -UR5, URZ, URZ ;  /* 0x000000ff05097290 */ /* 0x000fe4000fffe1ff */
[----:B------:R-:W-:Y:S02]  /*2cb0*/  @!UP0 USHF.R.U32.HI UR7, URZ, UR15, UR7 ;  /* 0x0000000fff078299 */ /* 0x000fe40008011607 */
[----:B------:R-:W-:Y:S02]  /*2cc0*/  UIADD3 UR8, UPT, UPT, -UR6, URZ, URZ ;  /* 0x000000ff06087290 */ /* 0x000fe4000fffe1ff */
[----:B------:R-:W-:-:S02]  /*2cd0*/  @!UP0 USEL UR7, UR5, UR7, !UP3 ;  /* 0x0000000705078287 */ /* 0x000fc4000d800000 */
[----:B------:R-:W-:Y:S02]  /*2ce0*/  UIMAD UR8, UR39, UR8, UR4 ;  /* 0x00000008270872a4 */ /* 0x000fe4000f8e0204 */
[----:B------:R-:W-:Y:S02]  /*2cf0*/  @!UP0 UIADD3 UR6, UPT, UPT, UR6, -UR7, URZ ;  /* 0x8000000706068290 */ /* 0x000fe4000fffe0ff */
[----:B------:R-:W-:Y:S02]  /*2d00*/  @!UP0 UIMAD UR7, UR8, UR12, UR7 ;  /* 0x0000000c080782a4 */ /* 0x000fe4000f8e0207 */
[----:B------:R-:W-:Y:S02]  /*2d10*/  @!UP0 UIMAD UR4, UR39, UR6, UR5 ;  /* 0x00000006270482a4 */ /* 0x000fe4000f8e0205 */
[----:B------:R-:W-:Y:S02]  /*2d20*/  UIMAD UR6, UR13, UR9, UR59 ;  /* 0x000000090d0672a4 */ /* 0x000fe4000f8e023b */
[----:B------:R-:W-:Y:S01]  /*2d30*/  UIMAD UR58, UR4, UR18, UR10 ;  /* 0x00000012043a72a4 */ /* 0x000fe2000f8e020a */
[----:B------:R-:W-:-:S02]  /*2d40*/  @!UP0 UMOV UR5, UR7 ;  /* 0x0000000700058c82 */ /* 0x000fc40008000000 */
[----:B------:R-:W-:-:S12]  /*2d50*/  UIMAD UR59, UR5, UR13, UR6 ;  /* 0x0000000d053b72a4 */ /* 0x000fd8000f8e0206 */
.L_x_30:
        /* <DEDUP_REMOVED lines=20> */
.L_x_31:
[----:B------:R-:W-:Y:S02]  /*2ea0*/  R2UR UR5, R49 ;  /* 0x00000000310572ca */ /* 0x000fe400000e0000 */
[----:B------:R-:W-:Y:S02]  /*2eb0*/  R2UR UR4, R48 ;  /* 0x00000000300472ca */ /* 0x000fe400000e0000 */
[----:B------:R-:W-:Y:S02]  /*2ec0*/  PLOP3.LUT P1, PT, PT, PT, PT, 0x80, 0x8 ;  /* 0x000000000008781c */ /* 0x000fe40003f2f070 */
[----:B------:R-:W-:-:S07]  /*2ed0*/  LOP3.LUT R2, R2, 0x1, RZ, 0x3c, !PT ;  /* 0x0000000102027812 */ /* 0x000fce00078e3cff */
[----:B------:R-:W-:Y:S02]  /*2ee0*/  UIADD3 UR28, UPT, UPT, UR59, UR5, URZ ;  /* 0x000000053b1c7290 */ /* 0x000fe4000fffe0ff */
[----:B------:R-:W-:Y:S01]  /*2ef0*/  UIADD3 UR21, UPT, UPT, UR58, UR4, URZ ;  /* 0x000000043a157290 */ /* 0x000fe2000fffe0ff */
[----:B------:R-:W-:Y:S11]  /*2f00*/  BRA.U UP1, `(.L_x_32) ;  /* 0xffffffe501787547 */ /* 0x000ff6000b83ffff */
[----:B------:R-:W-:Y:S01]  /*2f10*/  UIADD3 UR44, UPT, UPT, UR44, 0x40, URZ ;  /* 0x000000402c2c7890 */ /* 0x000fe2000fffe0ff */
[----:B------:R-:W-:-:S03]  /*2f20*/  MOV R2, UR38 ;  /* 0x0000002600027c02 */ /* 0x000fc60008000f00 */
[----:B------:R-:W-:Y:S01]  /*2f30*/  ULEA UR4, UR45, UR44, 0x3 ;  /* 0x0000002c2d047291 */ /* 0x000fe2000f8e18ff */
[----:B------:R-:W-:-:S08]  /*2f40*/  SHF.L.U32 R2, R2, 0x1f, RZ ;  /* 0x0000001f02027819 */ /* 0x000fd000000006ff */
[----:B------:R-:W1:Y:S02]  /*2f50*/  SYNCS.PHASECHK.TRANS64.TRYWAIT P0, [UR4], R2 ;  /* 0x00000002ff0075a7 */ /* 0x000e640008001104 */
[----:B-1----:R-:W-:Y:S05]  /*2f60*/  @!P0 BRA `(.L_x_33) ;  /* 0x0000006800948947 */ /* 0x002fea0003800000 */
.L_x_132:
[----:B------:R-:W-:-:S04]  /*2f70*/  UIADD3 UR4, UPT, UPT, UR45, 0x1, URZ ;  /* 0x000000012d047890 */ /* 0x000fc8000fffe0ff */
[----:B------:R-:W-:-:S04]  /*2f80*/  UISETP.NE.AND UP0, UPT, UR4, 0x8, UPT ;  /* 0x000000080400788c */ /* 0x000fc8000bf05270 */
[----:B------:R-:W-:Y:S02]  /*2f90*/  USEL UR5, URZ, 0x1, UP0 ;  /* 0x00000001ff057887 */ /* 0x000fe40008000000 */
[----:B------:R-:W-:Y:S02]  /*2fa0*/  USEL UR4, UR4, URZ, UP0 ;  /* 0x000000ff04047287 */ /* 0x000fe40008000000 */
[----:B------:R-:W-:Y:S02]  /*2fb0*/  ULOP3.LUT UR6, UR38, UR5, URZ, 0x3c, !UPT ;  /* 0x0000000526067292 */ /* 0x000fe4000f8e3cff */
[----:B------:R-:W-:-:S04]  /*2fc0*/  ULEA UR5, UR4, UR44, 0x3 ;  /* 0x0000002c04057291 */ /* 0x000fc8000f8e18ff */
[----:B-1----:R-:W-:-:S04]  /*2fd0*/  MOV R2, UR6 ;  /* 0x0000000600027c02 */ /* 0x002fc80008000f00 */
[----:B------:R-:W-:-:S04]  /*2fe0*/  SHF.L.U32 R2, R2, 0x1f, RZ ;  /* 0x0000001f02027819 */ /* 0x000fc800000006ff */
[----:B------:R-:W1:Y:S02]  /*2ff0*/  SYNCS.PHASECHK.TRANS64.TRYWAIT P0, [UR5], R2 ;  /* 0x00000002ff0075a7 */ /* 0x000e640008001105 */
[----:B-1----:R-:W-:Y:S05]  /*3000*/  @!P0 BRA `(.L_x_34) ;  /* 0x0000006800848947 */ /* 0x002fea0003800000 */
.L_x_134:
        /* <DEDUP_REMOVED lines=10> */
.L_x_136:
        /* <DEDUP_REMOVED lines=10> */
.L_x_138:
        /* <DEDUP_REMOVED lines=10> */
.L_x_140:
        /* <DEDUP_REMOVED lines=10> */
.L_x_142:
        /* <DEDUP_REMOVED lines=10> */
.L_x_144:
[----:B------:R-:W-:-:S04]  /*3330*/  UIADD3 UR4, UPT, UPT, UR4, 0x1, URZ ;  /* 0x0000000104047890 */ /* 0x000fc8000fffe0ff */
[----:B------:R-:W-:-:S04]  /*3340*/  UISETP.NE.AND UP0, UPT, UR4, 0x8, UPT ;  /* 0x000000080400788c */ /* 0x000fc8000bf05270 */
[----:B------:R-:W-:Y:S02]  /*3350*/  USEL UR5, URZ, 0x1, UP0 ;  /* 0x00000001ff057887 */ /* 0x000fe40008000000 */
[----:B------:R-:W-:Y:S02]  /*3360*/  USEL UR4, UR4, URZ, UP0 ;  /* 0x000000ff04047287 */ /* 0x000fe40008000000 */
[----:B------:R-:W-:Y:S02]  /*3370*/  ULOP3.LUT UR5, UR6, UR5, URZ, 0x3c, !UPT ;  /* 0x0000000506057292 */ /* 0x000fe4000f8e3cff */
[----:B------:R-:W-:-:S04]  /*3380*/  ULEA UR4, UR4, UR44, 0x3 ;  /* 0x0000002c04047291 */ /* 0x000fc8000f8e18ff */
[----:B-1----:R-:W-:Y:S02]  /*3390*/  IMAD.U32 R2, RZ, RZ, UR5 ;  /* 0x00000005ff027e24 */ /* 0x002fe4000f8e00ff */
[----:B------:R-:W-:-:S03]  /*33a0*/  MOV R0, UR4 ;  /* 0x0000000400007c02 */ /* 0x000fc60008000f00 */
[----:B------:R-:W-:-:S07]  /*33b0*/  SHF.L.U32 R2, R2, 0x1f, RZ ;  /* 0x0000001f02027819 */ /* 0x000fce00000006ff */
.L_x_40:
[----:B-1----:R1:W2:Y:S02]  /*33c0*/  SYNCS.PHASECHK.TRANS64.TRYWAIT P0, [R0+URZ], R2 ;  /* 0x00000002000075a7 */ /* 0x0022a400080011ff */
[----:B--2---:R-:W-:Y:S05]  /*33d0*/  @!P0 NANOSLEEP.SYNCS 0x989680 ;  /* 0x009896800000895d */ /* 0x004fea0003900000 */
[----:B------:R-:W2:Y:S02]  /*33e0*/  @!P0 SYNCS.PHASECHK.TRANS64 P0, [R0+URZ], R2 ;  /* 0x00000002000085a7 */ /* 0x000ea400080010ff */
[----:B--2---:R-:W-:Y:S05]  /*33f0*/  @P0 EXIT ;  /* 0x000000000000094d */ /* 0x004fea0003800000 */
[----:B------:R-:W-:Y:S05]  /*3400*/  BRA `(.L_x_40) ;  /* 0xfffffffc00ec7947 */ /* 0x000fea000383ffff */
.L_x_16:
[----:B------:R-:W2:Y:S02]  /*3410*/  S2UR UR4, SR_CgaCtaId ;  /* 0x00000000000479c3 */ /* 0x000ea40000008800 */
[----:B--2---:R-:W-:-:S04]  /*3420*/  UISETP.NE.AND UP0, UPT, UR4, URZ, UPT ;  /* 0x000000ff0400728c */ /* 0x004fc8000bf05270 */
[----:B------:R-:W-:-:S09]  /*3430*/  UISETP.NE.OR UP0, UPT, UR18, 0x1, UP0 ;  /* 0x000000011200788c */ /* 0x000fd20008705670 */
[----:B------:R-:W-:Y:S05]  /*3440*/  BRA.U UP0, `(.L_x_41) ;  /* 0x0000000100b47547 */ /* 0x000fea000b800000 */
[----:B------:R-:W2:Y:S01]  /*3450*/  S2UR UR5, SR_CgaCtaId ;  /* 0x00000000000579c3 */ /* 0x000ea20000008800 */
[----:B------:R-:W-:Y:S01]  /*3460*/  UMOV UR4, 0x400 ;  /* 0x0000040000047882 */ /* 0x000fe20000000000 */
[----:B------:R-:W-:Y:S01]  /*3470*/  HFMA2 R3, -RZ, RZ, 0, 5.9604644775390625e-08 ;  /* 0x00000001ff037431 */ /* 0x000fe200000001ff */
[----:B------:R-:W-:Y:S01]  /*3480*/  ISETP.NE.AND P0, PT, R0, RZ, PT ;  /* 0x000000ff0000720c */ /* 0x000fe20003f05270 */
[----:B------:R-:W-:Y:S01]  /*3490*/  IMAD.MOV.U32 R8, RZ, RZ, RZ ;  /* 0x000000ffff087224 */ /* 0x000fe200078e00ff */
[----:B--2---:R-:W-:-:S04]  /*34a0*/  ULEA UR4, UR5, UR4, 0x18 ;  /* 0x0000000405047291 */ /* 0x004fc8000f8ec0ff */
[----:B------:R-:W-:Y:S02]  /*34b0*/  UIADD3 UR5, UPT, UPT, UR4, 0xd8, URZ ;  /* 0x000000d804057890 */ /* 0x000fe4000fffe0ff */
[----:B------:R-:W-:Y:S02]  /*34c0*/  UIADD3 UR8, UPT, UPT, UR4, 0xd0, URZ ;  /* 0x000000d004087890 */ /* 0x000fe4000fffe0ff */
[----:B------:R-:W-:-:S12]  /*34d0*/  UPRMT UR5, URZ, 0x654, UR5 ;  /* 0x00000654ff057896 */ /* 0x000fd80008000005 */
.L_x_44:
[----:B------:R-:W-:Y:S01]  /*34e0*/  SHF.L.U32 R6, R3, 0x1f, RZ ;  /* 0x0000001f03067819 */ /* 0x000fe200000006ff */
[----:B------:R-:W-:Y:S02]  /*34f0*/  IMAD.U32 R4, RZ, RZ, UR8 ;  /* 0x00000008ff047e24 */ /* 0x000fe4000f8e00ff */
[----:B------:R-:W-:Y:S01]  /*3500*/  @!P0 IMAD.MOV.U32 R5, RZ, RZ, 0x10 ;  /* 0x00000010ff058424 */ /* 0x000fe200078e00ff */
[----:B------:R-:W2:Y:S02]  /*3510*/  SYNCS.PHASECHK.TRANS64.TRYWAIT P1, [UR4+0xd8], R6 ;  /* 0x0000d806ff0075a7 */ /* 0x000ea40008021104 */
[----:B------:R-:W-:-:S04]  /*3520*/  PRMT R4, R0, 0x654, R4 ;  /* 0x0000065400047816 */ /* 0x000fc80000000004 */
[----:B------:R-:W-:Y:S01]  /*3530*/  SEL R2, R4, R2, !P0 ;  /* 0x0000000204027207 */ /* 0x000fe20004000000 */
[----:B--2---:R-:W-:Y:S06]  /*3540*/  @!P1 BRA `(.L_x_42) ;  /* 0x0000006400c49947 */ /* 0x004fec0003800000 */
.L_x_146:
[----:B------:R-:W-:Y:S01]  /*3550*/  UIADD3 UR6, UPT, UPT, UR4, 0x110, URZ ;  /* 0x0000011004067890 */ /* 0x000fe2000fffe0ff */
[----:B------:R3:W-:Y:S01]  /*3560*/  @!P0 SYNCS.ARRIVE.TRANS64.RED RZ, [R2+URZ], R5 ;  /* 0x0000000502ff89a7 */ /* 0x0007e200080004ff */
[----:B------:R-:W-:Y:S01]  /*3570*/  UIADD3 UR7, UPT, UPT, UR4, 0xd0, URZ ;  /* 0x000000d004077890 */ /* 0x000fe2000fffe0ff */
[----:B------:R-:W-:-:S08]  /*3580*/  LOP3.LUT R3, R3, 0x1, RZ, 0x3c, !PT ;  /* 0x0000000103037812 */ /* 0x000fd000078e3cff */
[----:B------:R-:W-:Y:S06]  /*3590*/  UGETNEXTWORKID.BROADCAST [UR6], [UR7] ;  /* 0x00000000060073ca */ /* 0x000fec0008000100 */
[----:B---3--:R-:W-:-:S04]  /*35a0*/  SHF.L.U32 R5, R8, 0x1f, RZ ;  /* 0x0000001f08057819 */ /* 0x008fc800000006ff */
[----:B------:R-:W3:Y:S02]  /*35b0*/  SYNCS.PHASECHK.TRANS64.TRYWAIT P1, [UR4+0xd0], R5 ;  /* 0x0000d005ff0075a7 */ /* 0x000ee40008021104 */
[----:B---3--:R-:W-:Y:S05]  /*35c0*/  @!P1 BRA `(.L_x_43) ;  /* 0x0000006400bc9947 */ /* 0x008fea0003800000 */
.L_x_148:
[----:B--2---:R-:W2:Y:S01]  /*35d0*/  LDS.128 R4, [UR4+0x110] ;  /* 0x00011004ff047984 */ /* 0x004ea20008000c00 */
[----:B------:R-:W-:Y:S01]  /*35e0*/  LOP3.LUT R8, R8, 0x1, RZ, 0x3c, !PT ;  /* 0x0000000108087812 */ /* 0x000fe200078e3cff */
[----:B------:R-:W-:Y:S01]  /*35f0*/  @!PT LDS RZ, [RZ] ;  /* 0x00000000fffff984 */ /* 0x000fe20000000800 */
[----:B------:R-:W-:Y:S01]  /*3600*/  @!PT LDS RZ, [RZ] ;  /* 0x00000000fffff984 */ /* 0x000fe20000000800 */
[----:B------:R-:W-:Y:S01]  /*3610*/  @!PT LDS RZ, [RZ] ;  /* 0x00000000fffff984 */ /* 0x000fe20000000800 */
[----:B------:R-:W-:Y:S01]  /*3620*/  @!PT LDS RZ, [RZ] ;  /* 0x00000000fffff984 */ /* 0x000fe20000000800 */
[----:B------:R3:W-:Y:S06]  /*3630*/  MEMBAR.ALL.CTA ;  /* 0x0000000000007992 */ /* 0x0007ec0000008000 */
[----:B---3--:R-:W3:Y:S02]  /*3640*/  FENCE.VIEW.ASYNC.S ;  /* 0x00000000000073c6 */ /* 0x008ee40000000000 */
[----:B---3--:R-:W-:Y:S01]  /*3650*/  SYNCS.ARRIVE.TRANS64.RED.A1T0 RZ, [UR5], RZ ;  /* 0x000000ffffff79a7 */ /* 0x008fe20008100405 */
[----:B--2---:R-:W-:-:S13]  /*3660*/  LOP3.LUT P1, RZ, R6, 0x1, RZ, 0xc0, !PT ;  /* 0x0000000106ff7812 */ /* 0x004fda000782c0ff */
[----:B------:R-:W-:Y:S05]  /*3670*/  @P1 BRA `(.L_x_44) ;  /* 0xfffffffc00981947 */ /* 0x000fea000383ffff */
[----:B------:R-:W-:-:S04]  /*3680*/  SHF.L.U32 R0, R3, 0x1f, RZ ;  /* 0x0000001f03007819 */ /* 0x000fc800000006ff */
[----:B------:R-:W2:Y:S02]  /*3690*/  SYNCS.PHASECHK.TRANS64 P0, [UR4+0xd8], R0 ;  /* 0x0000d800ff0075a7 */ /* 0x000ea40008001004 */
[----:B-12---:R-:W-:Y:S05]  /*36a0*/  @P0 EXIT ;  /* 0x000000000000094d */ /* 0x006fea0003800000 */
[----:B------:R-:W-:-:S07]  /*36b0*/  MOV R0, UR4 ;  /* 0x0000000400007c02 */ /* 0x000fce0008000f00 */
.L_x_45:
[----:B-1----:R-:W-:-:S04]  /*36c0*/  SHF.L.U32 R2, R3, 0x1f, RZ ;  /* 0x0000001f03027819 */ /* 0x002fc800000006ff */
[----:B------:R1:W2:Y:S03]  /*36d0*/  SYNCS.PHASECHK.TRANS64.TRYWAIT P0, [R0+URZ+0xd8], R2 ;  /* 0x0000d802000075a7 */ /* 0x0002a600080011ff */
[----:B--2---:R-:W-:Y:S05]  /*36e0*/  @!P0 NANOSLEEP.SYNCS 0x989680 ;  /* 0x009896800000895d */ /* 0x004fea0003900000 */
[----:B------:R-:W2:Y:S02]  /*36f0*/  @!P0 SYNCS.PHASECHK.TRANS64 P0, [R0+URZ+0xd8], R2 ;  /* 0x0000d802000085a7 */ /* 0x000ea400080010ff */
[----:B--2---:R-:W-:Y:S05]  /*3700*/  @P0 EXIT ;  /* 0x000000000000094d */ /* 0x004fea0003800000 */
[----:B------:R-:W-:Y:S05]  /*3710*/  BRA `(.L_x_45) ;  /* 0xfffffffc00e87947 */ /* 0x000fea000383ffff */
.L_x_41:
[----:B------:R-:W-:-:S09]  /*3720*/  UISETP.NE.AND UP0, UPT, UR18, URZ, UPT ;  /* 0x000000ff1200728c */ /* 0x000fd2000bf05270 */
[----:B------:R-:W-:Y:S05]  /*3730*/  BRA.U UP0, `(.L_x_46) ;  /* 0x0000000d00807547 */ /* 0x000fea000b800000 */
[----:B------:R-:W2:Y:S01]  /*3740*/  S2UR UR7, SR_CgaCtaId ;  /* 0x00000000000779c3 */ /* 0x000ea20000008800 */
[----:B------:R-:W-:Y:S01]  /*3750*/  UMOV UR4, 0x40 ;  /* 0x0000004000047882 */ /* 0x000fe20000000000 */
[----:B------:R-:W-:Y:S01]  /*3760*/  NOP ;  /* 0x0000000000007918 */ /* 0x000fe20000000000 */
[----:B------:R-:W-:Y:S01]  /*3770*/  UMOV UR6, 0x400 ;  /* 0x0000040000067882 */ /* 0x000fe20000000000 */
[----:B--2---:R-:W-:Y:S02]  /*3780*/  ULEA UR5, UR7, UR4, 0x18 ;  /* 0x0000000407057291 */ /* 0x004fe4000f8ec0ff */
[----:B------:R-:W-:-:S07]  /*3790*/  ULEA UR6, UR7, UR6, 0x18 ;  /* 0x0000000607067291 */ /* 0x000fce000f8ec0ff */
[----:B------:R-:W2:Y:S02]  /*37a0*/  LDS.U8 R0, [UR5+0x1c] ;  /* 0x00001c05ff007984 */ /* 0x000ea40008000000 */
[----:B--2---:R-:W-:-:S13]  /*37b0*/  ISETP.NE.AND P0, PT, R0, RZ, PT ;  /* 0x000000ff0000720c */ /* 0x004fda0003f05270 */
[----:B------:R-:W-:Y:S05]  /*37c0*/  @P0 BRA `(.L_x_47) ;  /* 0x0000000000580947 */ /* 0x000fea0003800000 */
[----:B------:R-:W-:-:S13]  /*37d0*/  ELECT P0, URZ, PT ;  /* 0x0000000000ff782f */ /* 0x000fda0003800000 */
[----:B------:R-:W-:Y:S05]  /*37e0*/  @!P0 BRA `(.L_x_48) ;  /* 0x0000000000608947 */ /* 0x000fea0003800000 */
[----:B------:R-:W-:Y:S01]  /*37f0*/  UMOV UR4, 0x10 ;  /* 0x0000001000047882 */ /* 0x000fe20000000000 */
[----:B------:R-:W-:Y:S01]  /*3800*/  HFMA2 R0, -RZ, RZ, 0, 5.9604644775390625e-08 ;  /* 0x00000001ff007431 */ /* 0x000fe200000001ff */
[----:B------:R-:W-:-:S03]  /*3810*/  MOV R2, 0xffff ;  /* 0x0000ffff00027802 */ /* 0x000fc60000000f00 */
[----:B------:R-:W-:Y:S04]  /*3820*/  DEPBAR.LE SB2, 0x36 ;  /* 0x0000ad800000791a */ /* 0x000fe80000000000 */
[----:B------:R-:W2:Y:S02]  /*3830*/  UTCATOMSWS.FIND_AND_SET.ALIGN UP0, UR4, UR4 ;  /* 0x00000004000475e3 */ /* 0x000ea40008000800 */
[----:B--2---:R-:W-:Y:S01]  /*3840*/  MOV R3, UR4 ;  /* 0x0000000400037c02 */ /* 0x004fe20008000f00 */
[----:B------:R-:W-:Y:S06]  /*3850*/  BRA.U UP0, `(.L_x_49) ;  /* 0x0000000100187547 */ /* 0x000fec000b800000 */
.L_x_50:
[----:B------:R-:W-:Y:S05]  /*3860*/  NANOSLEEP 0x64 ;  /* 0x000000640000795d */ /* 0x000fea0003800000 */
[----:B------:R-:W-:-:S05]  /*3870*/  UMOV UR4, 0x10 ;  /* 0x0000001000047882 */ /* 0x000fca0000000000 */
[----:B------:R-:W-:Y:S04]  /*3880*/  DEPBAR.LE SB2, 0x36 ;  /* 0x0000ad800000791a */ /* 0x000fe80000000000 */
[----:B------:R-:W2:Y:S02]  /*3890*/  UTCATOMSWS.FIND_AND_SET.ALIGN UP0, UR4, UR4 ;  /* 0x00000004000475e3 */ /* 0x000ea40008000800 */
[----:B--2---:R-:W-:Y:S01]  /*38a0*/  MOV R3, UR4 ;  /* 0x0000000400037c02 */ /* 0x004fe20008000f00 */
[----:B------:R-:W-:Y:S05]  /*38b0*/  BRA.U !UP0, `(.L_x_50) ;  /* 0xfffffffd08e87547 */ /* 0x000fea000b83ffff */
.L_x_49:
[-C--:B------:R-:W-:Y:S02]  /*38c0*/  SHF.L.U32 R2, R2, R3.reuse, RZ ;  /* 0x0000000302027219 */ /* 0x080fe400000006ff */
[----:B------:R-:W-:Y:S01]  /*38d0*/  SHF.L.U32 R0, R0, R3, RZ ;  /* 0x0000000300007219 */ /* 0x000fe200000006ff */
[----:B------:R-:W-:Y:S02]  /*38e0*/  IMAD.SHL.U32 R3, R3, 0x20, RZ ;  /* 0x0000002003037824 */ /* 0x000fe400078e00ff */
[----:B------:R2:W-:Y:S04]  /*38f0*/  ATOMS.OR RZ, [UR5+0x14], R2 ;  /* 0x00001402ffff798c */ /* 0x0005e8000b000005 */
[----:B------:R2:W-:Y:S04]  /*3900*/  ATOMS.OR RZ, [UR5+0x18], R0 ;  /* 0x00001800ffff798c */ /* 0x0005e8000b000005 */
[----:B------:R2:W-:Y:S01]  /*3910*/  STS [UR6+0x120], R3 ;  /* 0x00012003ff007988 */ /* 0x0005e20008000806 */
[----:B------:R-:W-:Y:S05]  /*3920*/  BRA `(.L_x_48) ;  /* 0x0000000000107947 */ /* 0x000fea0003800000 */
.L_x_47:
[----:B------:R-:W-:Y:S02]  /*3930*/  MOV R0, 0xffffffff ;  /* 0xffffffff00007802 */ /* 0x000fe40000000f00 */
[----:B------:R-:W-:-:S03]  /*3940*/  MOV R2, 0x3970 ;  /* 0x0000397000027802 */ /* 0x000fc60000000f00 */
[----:B------:R2:W-:Y:S04]  /*3950*/  STS [UR6+0x120], R0 ;  /* 0x00012000ff007988 */ /* 0x0005e80008000806 */
[----:B-12--5:R-:W-:Y:S05]  /*3960*/  CALL.REL.NOINC `($__internal_1_$__cuda_sm10x_tcgen05_guardrail_trap_phase_invalid_during_alloc) ;  /* 0x0000006800c87944 */ /* 0x026fea0003c00000 */
.L_x_48:
[----:B------:R-:W-:Y:S05]  /*3970*/  WARPSYNC.ALL ;  /* 0x0000000000007948 */ /* 0x000fea0003800000 */
[----:B------:R-:W3:Y:S01]  /*3980*/  S2UR UR4, SR_CgaCtaId ;  /* 0x00000000000479c3 */ /* 0x000ee20000008800 */
[----:B------:R-:W-:Y:S01]  /*3990*/  UMOV UR21, 0x400 ;  /* 0x0000040000157882 */ /* 0x000fe20000000000 */
[----:B------:R-:W-:-:S06]  /*39a0*/  NOP ;  /* 0x0000000000007918 */ /* 0x000fcc0000000000 */
[----:B------:R-:W-:Y:S06]  /*39b0*/  BAR.ARV 0x6, 0xa0 ;  /* 0x0182800000007b1d */ /* 0x000fec0000002000 */
[----:B------:R-:W4:Y:S01]  /*39c0*/  LDCU UR6, c[0x0][0x394] ;  /* 0x00007280ff0677ac */ /* 0x000f220008000800 */
[----:B------:R-:W-:Y:S01]  /*39d0*/  IMAD.MOV.U32 R10, RZ, RZ, 0x1 ;  /* 0x00000001ff0a7424 */ /* 0x000fe200078e00ff */
[----:B------:R-:W-:Y:S01]  /*39e0*/  CS2R R8, SRZ ;  /* 0x0000000000087805 */ /* 0x000fe2000001ff00 */
[----:B------:R-:W-:Y:S01]  /*39f0*/  UMOV UR24, URZ ;  /* 0x000000ff00187c82 */ /* 0x000fe20008000000 */
[----:B------:R-:W-:Y:S01]  /*3a00*/  UMOV UR18, URZ ;  /* 0x000000ff00127c82 */ /* 0x000fe20008000000 */
[----:B------:R-:W-:Y:S01]  /*3a10*/  UMOV UR32, 0x0 ;  /* 0x0000000000207882 */ /* 0x000fe20000000000 */
[----:B------:R-:W-:Y:S01]  /*3a20*/  UMOV UR33, 0x4218490 ;  /* 0x0421849000217882 */ /* 0x000fe20000000000 */
[----:B------:R-:W-:Y:S01]  /*3a30*/  UMOV UR30, 0x0 ;  /* 0x00000000001e7882 */ /* 0x000fe20000000000 */
[----:B------:R-:W-:Y:S01]  /*3a40*/  UMOV UR31, 0x4218490 ;  /* 0x04218490001f7882 */ /* 0x000fe20000000000 */
[----:B---3--:R-:W-:Y:S01]  /*3a50*/  ULEA UR21, UR4, UR21, 0x18 ;  /* 0x0000001504157291 */ /* 0x008fe2000f8ec0ff */
[----:B------:R-:W3:Y:S03]  /*3a60*/  LDCU UR4, c[0x0][0x394] ;  /* 0x00007280ff0477ac */ /* 0x000ee60008000800 */
[----:B------:R-:W-:-:S02]  /*3a70*/  UIADD3 UR22, UPT, UPT, UR21, 0x14400, URZ ;  /* 0x0001440015167890 */ /* 0x000fc4000fffe0ff */
[----:B------:R-:W-:-:S03]  /*3a80*/  UIADD3 UR5, UPT, UPT, UR21, 0x4400, URZ ;  /* 0x0000440015057890 */ /* 0x000fc6000fffe0ff */
[----:B------:R-:W2:Y:S01]  /*3a90*/  LDS R11, [UR21+0x120] ;  /* 0x00012015ff0b7984 */ /* 0x000ea20008000800 */
[----:B------:R-:W-:Y:S02]  /*3aa0*/  USHF.R.U32.HI UR22, URZ, 0x4, UR22 ;  /* 0x00000004ff167899 */ /* 0x000fe40008011616 */
[----:B------:R-:W-:Y:S02]  /*3ab0*/  UIADD3 UR35, UPT, UPT, UR21, 0xd8, URZ ;  /* 0x000000d815237890 */ /* 0x000fe4000fffe0ff */
[----:B------:R-:W-:Y:S02]  /*3ac0*/  USHF.R.U32.HI UR5, URZ, 0x4, UR5 ;  /* 0x00000004ff057899 */ /* 0x000fe40008011605 */
[----:B------:R-:W-:Y:S02]  /*3ad0*/  ULOP3.LUT UR22, UR22, 0x3fff, URZ, 0xc0, !UPT ;  /* 0x00003fff16167892 */ /* 0x000fe4000f8ec0ff */
[----:B------:R-:W-:Y:S02]  /*3ae0*/  UPRMT UR35, URZ, 0x654, UR35 ;  /* 0x00000654ff237896 */ /* 0x000fe40008000023 */
[----:B---3--:R-:W-:-:S02]  /*3af0*/  UIADD3 UR4, UPT, UPT, UR4, 0x3f, URZ ;  /* 0x0000003f04047890 */ /* 0x008fc4000fffe0ff */
[----:B------:R-:W-:Y:S02]  /*3b00*/  ULOP3.LUT UR23, UR5, 0x3fff, URZ, 0xc0, !UPT ;  /* 0x00003fff05177892 */ /* 0x000fe4000f8ec0ff */
[----:B------:R-:W-:Y:S02]  /*3b10*/  USHF.R.S32.HI UR34, URZ, 0x1f, UR4 ;  /* 0x0000001fff227899 */ /* 0x000fe40008011404 */
[----:B------:R-:W-:Y:S02]  /*3b20*/  ULOP3.LUT UR22, UR22, 0x2000000, URZ, 0xfc, !UPT ;  /* 0x0200000016167892 */ /* 0x000fe4000f8efcff */
[----:B------:R-:W-:Y:S02]  /*3b30*/  ULEA.HI UR34, UR34, UR4, URZ, 0x6 ;  /* 0x0000000422227291 */ /* 0x000fe4000f8f30ff */
[----:B----4-:R-:W-:Y:S02]  /*3b40*/  UISETP.GE.AND UP4, UPT, UR6, 0x1, UPT ;  /* 0x000000010600788c */ /* 0x010fe4000bf86270 */
[----:B------:R-:W-:Y:S01]  /*3b50*/  USHF.R.S32.HI UR34, URZ, 0x6, UR34 ;  /* 0x00000006ff227899 */ /* 0x000fe20008011422 */
[----:B------:R-:W-:Y:S01]  /*3b60*/  UMOV UR28, 0x0 ;  /* 0x00000000001c7882 */ /* 0x000fe20000000000 */
[----:B------:R-:W-:-:S02]  /*3b70*/  UMOV UR29, 0x4218490 ;  /* 0x04218490001d7882 */ /* 0x000fc40000000000 */
[----:B------:R-:W-:Y:S01]  /*3b80*/  UISETP.LT.AND UP0, UPT, UR34, 0x1, UPT ;  /* 0x000000012200788c */ /* 0x000fe2000bf01270 */
[----:B------:R-:W-:Y:S01]  /*3b90*/  UMOV UR26, 0x0 ;  /* 0x00000000001a7882 */ /* 0x000fe20000000000 */
[----:B------:R-:W-:Y:S02]  /*3ba0*/  UMOV UR27, 0x4218490 ;  /* 0x04218490001b7882 */ /* 0x000fe40000000000 */
[----:B------:R-:W-:-:S04]  /*3bb0*/  USEL UR36, UR34, 0x1, !UP0 ;  /* 0x0000000122247887 */ /* 0x000fc8000c000000 */
[----:B------:R-:W-:Y:S01]  /*3bc0*/  UIADD3 UR36, UPT, UPT, -UR36, URZ, URZ ;  /* 0x000000ff24247290 */ /* 0x000fe2000fffe1ff */
[C---:B--2---:R-:W-:Y:S01]  /*3bd0*/  VIADD R3, R11.reuse, 0x80 ;  /* 0x000000800b037836 */ /* 0x044fe20000000000 */
[----:B------:R-:W-:-:S04]  /*3be0*/  LOP3.LUT R2, R11, 0xffff, RZ, 0xc0, !PT ;  /* 0x0000ffff0b027812 */ /* 0x000fc800078ec0ff */
[----:B------:R-:W-:-:S05]  /*3bf0*/  LOP3.LUT R3, R3, 0xffff, RZ, 0xc0, !PT ;  /* 0x0000ffff03037812 */ /* 0x000fca00078ec0ff */
[----:B------:R2:W-:Y:S02]  /*3c00*/  STL.64 [R1], R2 ;  /* 0x0000000201007387 */ /* 0x0005e40000100a00 */
.L_x_57:
[----:B--2---:R-:W-:-:S04]  /*3c10*/  SHF.L.U32 R2, R9, 0x1f, RZ ;  /* 0x0000001f09027819 */ /* 0x004fc800000006ff */
[----:B------:R-:W2:Y:S02]  /*3c20*/  SYNCS.PHASECHK.TRANS64.TRYWAIT P0, [UR21+0xd0], R2 ;  /* 0x0000d002ff0075a7 */ /* 0x000ea40008001115 */
[----:B--23--:R-:W-:Y:S05]  /*3c30*/  @!P0 BRA `(.L_x_51) ;  /* 0x0000006000388947 */ /* 0x00cfea0003800000 */
.L_x_150:
[----:B------:R-:W3:Y:S01]  /*3c40*/  LDS.128 R4, [UR21+0x110] ;  /* 0x00011015ff047984 */ /* 0x000ee20008000c00 */
[----:B------:R-:W-:Y:S01]  /*3c50*/  ULEA UR25, UR24, UR21, 0x3 ;  /* 0x0000001518197291 */ /* 0x000fe2000f8e18ff */
[----:B--2---:R-:W-:Y:S01]  /*3c60*/  SHF.L.U32 R2, R10, 0x1f, RZ ;  /* 0x0000001f0a027819 */ /* 0x004fe200000006ff */
[----:B------:R-:W-:Y:S01]  /*3c70*/  @!PT LDS RZ, [RZ] ;  /* 0x00000000fffff984 */ /* 0x000fe20000000800 */
[----:B------:R-:W-:Y:S01]  /*3c80*/  @!PT LDS RZ, [RZ] ;  /* 0x00000000fffff984 */ /* 0x000fe20000000800 */
[----:B------:R-:W-:Y:S01]  /*3c90*/  @!PT LDS RZ, [RZ] ;  /* 0x00000000fffff984 */ /* 0x000fe20000000800 */
[----:B------:R-:W-:Y:S01]  /*3ca0*/  @!PT LDS RZ, [RZ] ;  /* 0x00000000fffff984 */ /* 0x000fe20000000800 */
[----:B------:R2:W-:Y:S06]  /*3cb0*/  MEMBAR.ALL.CTA ;  /* 0x0000000000007992 */ /* 0x0005ec0000008000 */
[----:B--2---:R-:W2:Y:S02]  /*3cc0*/  FENCE.VIEW.ASYNC.S ;  /* 0x00000000000073c6 */ /* 0x004ea40000000000 */
[----:B--2---:R-:W-:Y:S01]  /*3cd0*/  SYNCS.ARRIVE.TRANS64.RED.A1T0 RZ, [UR35], RZ ;  /* 0x000000ffffff79a7 */ /* 0x004fe20008100423 */
[----:B------:R-:W2:Y:S02]  /*3ce0*/  SYNCS.PHASECHK.TRANS64.TRYWAIT P0, [UR25+0xf0], R2 ;  /* 0x0000f002ff0075a7 */ /* 0x000ea40008001119 */
[----:B--23--:R-:W-:Y:S05]  /*3cf0*/  @!P0 BRA `(.L_x_52) ;  /* 0x0000006000208947 */ /* 0x00cfea0003800000 */
.L_x_152:
[----:B------:R-:W-:Y:S05]  /*3d00*/  BRA.U !UP4, `(.L_x_53) ;  /* 0x000000010cf87547 */ /* 0x000fea000b800000 */
[----:B--2---:R-:W-:Y:S01]  /*3d10*/  IMAD.U32 R0, RZ, RZ, UR24 ;  /* 0x00000018ff007e24 */ /* 0x004fe2000f8e00ff */
[----:B------:R-:W-:-:S04]  /*3d20*/  ULEA UR4, UR18, UR21, 0x3 ;  /* 0x0000001512047291 */ /* 0x000fc8000f8e18ff */
[----:B------:R-:W-:-:S05]  /*3d30*/  LEA R0, R0, R1, 0x2 ;  /* 0x0000000100007211 */ /* 0x000fca00078e10ff */
[----:B------:R2:W5:Y:S01]  /*3d40*/  LDL R2, [R0] ;  /* 0x0000000000027983 */ /* 0x0005620000100800 */
[----:B------:R-:W-:Y:S01]  /*3d50*/  UPLOP3.LUT UP2, UPT, UPT, UPT, UPT, 0x40, 0x4 ;  /* 0x000000000004789c */ /* 0x000fe20003f4e870 */
[----:B------:R-:W-:Y:S01]  /*3d60*/  UMOV UR20, UR36 ;  /* 0x0000002400147c82 */ /* 0x000fe20008000000 */
[----:B------:R-:W-:Y:S01]  /*3d70*/  UMOV UR19, UR34 ;  /* 0x0000002200137c82 */ /* 0x000fe20008000000 */
[----:B------:R-:W-:Y:S01]  /*3d80*/  UMOV UR5, UR18 ;  /* 0x0000001200057c82 */ /* 0x000fe20008000000 */
[----:B--2---:R-:W-:-:S04]  /*3d90*/  SHF.L.U32 R0, R8, 0x1f, RZ ;  /* 0x0000001f08007819 */ /* 0x004fc800000006ff */
[----:B------:R2:W3:Y:S03]  /*3da0*/  SYNCS.PHASECHK.TRANS64.TRYWAIT P2, [UR4], R0 ;  /* 0x00000000ff0075a7 */ /* 0x0004e60008041104 */
.L_x_56:
[----:B------:R-:W-:Y:S02]  /*3db0*/  UIADD3 UR20, UPT, UPT, UR20, 0x1, URZ ;  /* 0x0000000114147890 */ /* 0x000fe4000fffe0ff */
[----:B------:R-:W-:Y:S02]  /*3dc0*/  ULEA UR17, UR5, UR21, 0x3 ;  /* 0x0000001505117291 */ /* 0x000fe4000f8e18ff */
[----:B------:R-:W-:Y:S01]  /*3dd0*/  UISETP.NE.AND UP3, UPT, UR20, URZ, UPT ;  /* 0x000000ff1400728c */ /* 0x000fe2000bf65270 */
[----:B--234-:R-:W-:Y:S10]  /*3de0*/  @P2 BRA `(.L_x_54) ;  /* 0x00000000000c2947 */ /* 0x01cff40003800000 */
[----:B------:R-:W-:Y:S04]  /*3df0*/  SHF.L.U32 R3, R8, 0x1f, RZ ;  /* 0x0000001f08037819 */ /* 0x000fe800000006ff */
[----:B------:R-:W3:Y:S02]  /*3e00*/  SYNCS.PHASECHK.TRANS64.TRYWAIT P0, [UR17], R3 ;  /* 0x00000003ff0075a7 */ /* 0x000ee40008001111 */
[----:B---3--:R-:W-:Y:S05]  /*3e10*/  @!P0 BRA `(.L_x_55) ;  /* 0x0000005c00f08947 */ /* 0x008fea0003800000 */
.L_x_54:
[----:B------:R-:W-:Y:S01]  /*3e20*/  UISETP.NE.AND UP0, UPT, UR19, 0x1, UPT ;  /* 0x000000011300788c */ /* 0x000fe2000bf05270 */
[----:B------:R-:W-:Y:S01]  /*3e30*/  PLOP3.LUT P2, PT, PT, PT, PT, 0x80, 0x8 ;  /* 0x000000000008781c */ /* 0x000fe20003f4f070 */
[----:B------:R-:W-:Y:S01]  /*3e40*/  UIADD3 UR4, UPT, UPT, UR5, 0x1, URZ ;  /* 0x0000000105047890 */ /* 0x000fe2000fffe0ff */
[----:B------:R-:W-:Y:S11]  /*3e50*/  ELECT P1, URZ, PT ;  /* 0x0000000000ff782f */ /* 0x000ff60003820000 */
[----:B------:R-:W-:Y:S02]  /*3e60*/  @!UPT UIADD3 URZ, UPT, UPT, URZ, URZ, URZ ;  /* 0x000000fffffff290 */ /* 0x000fe4000fffe0ff */
[----:B-----5:R-:W-:Y:S01]  /*3e70*/  @P1 R2UR.BROADCAST UR8, R2 ;  /* 0x00000000020812ca */ /* 0x020fe200008e0000 */
[----:B------:R-:W-:Y:S01]  /*3e80*/  UISETP.NE.AND UP1, UPT, UR4, 0x8, UPT ;  /* 0x000000080400788c */ /* 0x000fe2000bf25270 */
[----:B------:R-:W-:Y:S01]  /*3e90*/  PLOP3.LUT P0, PT, PT, PT, UP0, 0x80, 0x8 ;  /* 0x000000000008781c */ /* 0x000fe20003f0f008 */
[----:B------:R-:W-:Y:S02]  /*3ea0*/  ULEA UR10, UR5, UR23, 0x9 ;  /* 0x00000017050a7291 */ /* 0x000fe4000f8e48ff */
[----:B------:R-:W-:Y:S02]  /*3eb0*/  USEL UR6, URZ, 0x1, UP1 ;  /* 0x00000001ff067887 */ /* 0x000fe40008800000 */
[----:B------:R-:W-:Y:S02]  /*3ec0*/  USEL UR18, UR4, URZ, UP1 ;  /* 0x000000ff04127287 */ /* 0x000fe40008800000 */
[----:B------:R-:W-:Y:S02]  /*3ed0*/  ULEA UR14, UR5, UR22, 0xa ;  /* 0x00000016050e7291 */ /* 0x000fe4000f8e50ff */
[----:B------:R-:W-:Y:S01]  /*3ee0*/  @UP0 ULEA UR4, UR18, UR21, 0x3 ;  /* 0x0000001512040291 */ /* 0x000fe2000f8e18ff */
[----:B------:R-:W-:Y:S01]  /*3ef0*/  LOP3.LUT R8, R8, UR6, RZ, 0x3c, !PT ;  /* 0x0000000608087c12 */ /* 0x000fe2000f8e3cff */
[----:B------:R-:W-:Y:S02]  /*3f00*/  UIADD3 UR6, UPT, UPT, UR10, 0x80, URZ ;  /* 0x000000800a067890 */ /* 0x000fe4000fffe0ff */
[----:B------:R-:W-:Y:S01]  /*3f10*/  UIADD3 UR12, UPT, UPT, UR10, 0x100, URZ ;  /* 0x000001000a0c7890 */ /* 0x000fe2000fffe0ff */
[----:B--2---:R-:W-:Y:S01]  /*3f20*/  @P0 SHF.L.U32 R0, R8, 0x1f, RZ ;  /* 0x0000001f08000819 */ /* 0x004fe200000006ff */
[----:B------:R-:W-:Y:S01]  /*3f30*/  UIADD3 UR19, UPT, UPT, UR19, -0x1, URZ ;  /* 0xffffffff13137890 */ /* 0x000fe2000fffe0ff */
[----:B------:R-:W-:Y:S02]  /*3f40*/  UMOV UR11, 0x40004040 ;  /* 0x40004040000b7882 */ /* 0x000fe40000000000 */
[----:B------:R4:W2:Y:S01]  /*3f50*/  @P0 SYNCS.PHASECHK.TRANS64.TRYWAIT P2, [UR4], R0 ;  /* 0x00000000ff0005a7 */ /* 0x0008a20008041104 */
[----:B------:R-:W-:Y:S11]  /*3f60*/  ELECT P0, URZ, PT ;  /* 0x0000000000ff782f */ /* 0x000ff60003800000 */
[----:B------:R-:W-:Y:S02]  /*3f70*/  @!UPT UIADD3 URZ, UPT, UPT, URZ, URZ, URZ ;  /* 0x000000fffffff290 */ /* 0x000fe4000fffe0ff */
[C---:B------:R-:W-:Y:S01]  /*3f80*/  @P0 R2UR.BROADCAST UR16, R2.reuse ;  /* 0x00000000021002ca */ /* 0x040fe200008e0000 */
[----:B------:R-:W-:Y:S01]  /*3f90*/  UIADD3 UR4, UPT, UPT, UR14, 0x80, URZ ;  /* 0x000000800e047890 */ /* 0x000fe2000fffe0ff */
[----:B------:R-:W-:Y:S01]  /*3fa0*/  ELECT P0, URZ, PT ;  /* 0x0000000000ff782f */ /* 0x000fe20003800000 */
[----:B------:R-:W-:Y:S01]  /*3fb0*/  UMOV UR15, 0x40004040 ;  /* 0x40004040000f7882 */ /* 0x000fe20000000000 */
[----:B------:R-:W-:Y:S01]  /*3fc0*/  UMOV UR7, 0x40004040 ;  /* 0x4000404000077882 */ /* 0x000fe20000000000 */
[----:B------:R3:W-:Y:S01]  /*3fd0*/  UTCHMMA gdesc[UR10], gdesc[UR14], tmem[UR8], tmem[UR32], idesc[UR33], UP2 ;  /* 0x00ff200e0a0075ea */ /* 0x0007e20009000008 */
[----:B------:R-:W-:Y:S01]  /*3fe0*/  UPLOP3.LUT UP2, UPT, UPT, UPT, UPT, 0x80, 0x8 ;  /* 0x000000000008789c */ /* 0x000fe20003f4f070 */
[----:B------:R-:W-:Y:S01]  /*3ff0*/  UMOV UR5, 0x40004040 ;  /* 0x4000404000057882 */ /* 0x000fe20000000000 */
[----:B------:R-:W-:Y:S01]  /*4000*/  UMOV UR13, 0x40004040 ;  /* 0x40004040000d7882 */ /* 0x000fe20000000000 */
[----:B------:R-:W-:Y:S04]  /*4010*/  UMOV UR9, 0x40004040 ;  /* 0x4000404000097882 */ /* 0x000fe80000000000 */
[----:B------:R1:W-:Y:S01]  /*4020*/  UTCHMMA gdesc[UR6], gdesc[UR4], tmem[UR16], tmem[UR30], idesc[UR31], UPT ;  /* 0x00ff1e04060075ea */ /* 0x0003e2000b800010 */
[----:B---3--:R-:W-:Y:S01]  /*4030*/  UIADD3 UR8, UPT, UPT, UR14, 0x100, URZ ;  /* 0x000001000e087890 */ /* 0x008fe2000fffe0ff */
[C---:B------:R-:W-:Y:S02]  /*4040*/  @P0 R2UR.BROADCAST UR15, R2.reuse ;  /* 0x00000000020f02ca */ /* 0x040fe400008e0000 */
[----:B------:R-:W-:Y:S01]  /*4050*/  ELECT P0, URZ, PT ;  /* 0x0000000000ff782f */ /* 0x000fe20003800000 */
[----:B------:R-:W-:Y:S02]  /*4060*/  UIADD3 UR10, UPT, UPT, UR10, 0x180, URZ ;  /* 0x000001800a0a7890 */ /* 0x000fe4000fffe0ff */
[----:B-1----:R-:W-:Y:S10]  /*4070*/  UIADD3 UR6, UPT, UPT, UR14, 0x180, URZ ;  /* 0x000001800e067890 */ /* 0x002ff4000fffe0ff */
[----:B------:R-:W-:Y:S01]  /*4080*/  @P0 R2UR.BROADCAST UR14, R2 ;  /* 0x00000000020e02ca */ /* 0x000fe200008e0000 */
[----:B------:R-:W-:Y:S01]  /*4090*/  UIADD3 UR4, UPT, UPT, UR17, 0x40, URZ ;  /* 0x0000004011047890 */ /* 0x000fe2000fffe0ff */
[----:B------:R-:W-:Y:S01]  /*40a0*/  UMOV UR5, UR18 ;  /* 0x0000001200057c82 */ /* 0x000fe20008000000 */
[----:B------:R4:W-:Y:S10]  /*40b0*/  UTCHMMA gdesc[UR12], gdesc[UR8], tmem[UR15], tmem[UR28], idesc[UR29], UPT ;  /* 0x00ff1c080c0075ea */ /* 0x0009f4000b80000f */
[----:B------:R4:W-:Y:S01]  /*40c0*/  UTCHMMA gdesc[UR10], gdesc[UR6], tmem[UR14], tmem[UR26], idesc[UR27], UPT ;  /* 0x00ff1a060a0075ea */ /* 0x0009e2000b80000e */
[----:B------:R4:W-:Y:S01]  /*40d0*/  UTCBAR [UR4], URZ ;  /* 0x000000ff040073e9 */ /* 0x0009e200080000ff */
[----:B------:R-:W-:Y:S05]  /*40e0*/  BRA.U UP3, `(.L_x_56) ;  /* 0xfffffffd03307547 */ /* 0x000fea000b83ffff */
.L_x_53:
[----:B----4-:R-:W-:Y:S01]  /*40f0*/  UIADD3 UR4, UPT, UPT, UR24, 0x1, URZ ;  /* 0x0000000118047890 */ /* 0x010fe2000fffe0ff */
[----:B------:R-:W-:Y:S01]  /*4100*/  LOP3.LUT P0, RZ, R6, 0x1, RZ, 0xc0, !PT ;  /* 0x0000000106ff7812 */ /* 0x000fe2000780c0ff */
[----:B------:R-:W-:Y:S01]  /*4110*/  UIADD3 UR5, UPT, UPT, UR25, 0xe0, URZ ;  /* 0x000000e019057890 */ /* 0x000fe2000fffe0ff */
[----:B------:R-:W-:Y:S01]  /*4120*/  LOP3.LUT R9, R9, 0x1, RZ, 0x3c, !PT ;  /* 0x0000000109097812 */ /* 0x000fe200078e3cff */
[----:B------:R-:W-:-:S04]  /*4130*/  UISETP.NE.AND UP0, UPT, UR4, 0x2, UPT ;  /* 0x000000020400788c */ /* 0x000fc8000bf05270 */
[----:B------:R-:W-:Y:S02]  /*4140*/  USEL UR6, URZ, 0x1, UP0 ;  /* 0x00000001ff067887 */ /* 0x000fe40008000000 */
[----:B------:R-:W-:Y:S01]  /*4150*/  USEL UR24, UR4, URZ, UP0 ;  /* 0x000000ff04187287 */ /* 0x000fe20008000000 */
[----:B------:R3:W-:Y:S03]  /*4160*/  UTCBAR [UR5], URZ ;  /* 0x000000ff050073e9 */ /* 0x0007e600080000ff */
[----:B------:R-:W-:Y:S01]  /*4170*/  LOP3.LUT R10, R10, UR6, RZ, 0x3c, !PT ;  /* 0x000000060a0a7c12 */ /* 0x000fe2000f8e3cff */
[----:B------:R-:W-:Y:S07]  /*4180*/  @P0 BRA `(.L_x_57) ;  /* 0xfffffff800a00947 */ /* 0x000fee000383ffff */
[----:B------:R-:W4:Y:S01]  /*4190*/  S2UR UR6, SR_CgaCtaId ;  /* 0x00000000000679c3 */ /* 0x000f220000008800 */
[----:B------:R-:W-:Y:S01]  /*41a0*/  ELECT P0, URZ, PT ;  /* 0x0000000000ff782f */ /* 0x000fe20003800000 */
[----:B--2---:R-:W-:Y:S01]  /*41b0*/  IMAD.MOV.U32 R0, RZ, RZ, 0x1 ;  /* 0x00000001ff007424 */ /* 0x004fe200078e00ff */
[----:B------:R-:W-:Y:S01]  /*41c0*/  UIADD3 UR21, UPT, UPT, UR21, 0xf0, URZ ;  /* 0x000000f015157890 */ /* 0x000fe2000fffe0ff */
[----:B------:R-:W-:Y:S01]  /*41d0*/  SHF.L.U32 R2, R10, 0x1f, RZ ;  /* 0x0000001f0a027819 */ /* 0x000fe200000006ff */
[----:B------:R-:W-:-:S03]  /*41e0*/  UMOV UR4, 0x40 ;  /* 0x0000004000047882 */ /* 0x000fc60000000000 */
[----:B------:R-:W-:Y:S01]  /*41f0*/  UVIRTCOUNT.DEALLOC.SMPOOL 0x80 ;  /* 0x000000800000784c */ /* 0x000fe20000000000 */
[----:B----4-:R-:W-:Y:S02]  /*4200*/  ULEA UR6, UR6, UR4, 0x18 ;  /* 0x0000000406067291 */ /* 0x010fe4000f8ec0ff */
[----:B------:R-:W-:-:S07]  /*4210*/  ULEA UR4, UR24, UR21, 0x3 ;  /* 0x0000001518047291 */ /* 0x000fce000f8e18ff */
[----:B------:R2:W-:Y:S02]  /*4220*/  @P0 STS.U8 [UR6+0x1c], R0 ;  /* 0x00001c00ff000988 */ /* 0x0005e40008000006 */
[----:B------:R-:W4:Y:S02]  /*4230*/  SYNCS.PHASECHK.TRANS64.TRYWAIT P0, [UR4], R2 ;  /* 0x00000002ff0075a7 */ /* 0x000f240008001104 */
[----:B--2-4-:R-:W-:Y:S05]  /*4240*/  @!P0 BRA `(.L_x_58) ;  /* 0x0000005800fc8947 */ /* 0x014fea0003800000 */
.L_x_155:
[----:B------:R-:W-:-:S04]  /*4250*/  UIADD3 UR4, UPT, UPT, UR24, 0x1, URZ ;  /* 0x0000000118047890 */ /* 0x000fc8000fffe0ff */
[----:B------:R-:W-:-:S04]  /*4260*/  UISETP.NE.AND UP0, UPT, UR4, 0x2, UPT ;  /* 0x000000020400788c */ /* 0x000fc8000bf05270 */
[----:B---3--:R-:W-:Y:S02]  /*4270*/  USEL UR5, URZ, 0x1, UP0 ;  /* 0x00000001ff057887 */ /* 0x008fe40008000000 */
[----:B------:R-:W-:-:S04]  /*4280*/  USEL UR4, UR4, URZ, UP0 ;  /* 0x000000ff04047287 */ /* 0x000fc80008000000 */
[----:B------:R-:W-:Y:S01]  /*4290*/  ULEA UR4, UR4, UR21, 0x3 ;  /* 0x0000001504047291 */ /* 0x000fe2000f8e18ff */
[----:B--2---:R-:W-:-:S04]  /*42a0*/  LOP3.LUT R2, R10, UR5, RZ, 0x3c, !PT ;  /* 0x000000050a027c12 */ /* 0x004fc8000f8e3cff */
[----:B------:R-:W-:-:S04]  /*42b0*/  SHF.L.U32 R2, R2, 0x1f, RZ ;  /* 0x0000001f02027819 */ /* 0x000fc800000006ff */
[----:B------:R-:W2:Y:S02]  /*42c0*/  SYNCS.PHASECHK.TRANS64.TRYWAIT P0, [UR4], R2 ;  /* 0x00000002ff0075a7 */ /* 0x000ea40008001104 */
[----:B--2---:R-:W-:Y:S05]  /*42d0*/  @!P0 BRA `(.L_x_59) ;  /* 0x0000005800f08947 */ /* 0x004fea0003800000 */
.L_x_157:
[----:B------:R-:W-:Y:S01]  /*42e0*/  NOP ;  /* 0x0000000000007918 */ /* 0x000fe20000000000 */
[----:B--2---:R-:W2:Y:S01]  /*42f0*/  LDS R0, [UR6+0x14] ;  /* 0x00001406ff007984 */ /* 0x004ea20008000800 */
[----:B------:R-:W-:Y:S01]  /*4300*/  LOP3.LUT R3, R11, 0xffff, RZ, 0xc0, !PT ;  /* 0x0000ffff0b037812 */ /* 0x000fe200078ec0ff */
[----:B------:R-:W-:-:S03]  /*4310*/  IMAD.MOV.U32 R2, RZ, RZ, 0xffff ;  /* 0x0000ffffff027424 */ /* 0x000fc600078e00ff */
[----:B------:R-:W-:-:S04]  /*4320*/  SHF.R.U32.HI R3, RZ, 0x5, R3 ;  /* 0x00000005ff037819 */ /* 0x000fc80000011603 */
[----:B------:R-:W-:-:S04]  /*4330*/  SHF.L.U32 R2, R2, R3, RZ ;  /* 0x0000000302027219 */ /* 0x000fc800000006ff */
[----:B--2---:R-:W-:-:S04]  /*4340*/  LOP3.LUT R0, R0, R2, RZ, 0xc0, !PT ;  /* 0x0000000200007212 */ /* 0x004fc800078ec0ff */
[----:B------:R-:W-:Y:S01]  /*4350*/  ISETP.NE.AND P0, PT, R0, R2, PT ;  /* 0x000000020000720c */ /* 0x000fe20003f05270 */
[----:B------:R-:W-:-:S05]  /*4360*/  IMAD.MOV.U32 R0, RZ, RZ, 0x1 ;  /* 0x00000001ff007424 */ /* 0x000fca00078e00ff */
[----:B------:R-:W-:-:S07]  /*4370*/  SHF.L.U32 R0, R0, R3, RZ ;  /* 0x0000000300007219 */ /* 0x000fce00000006ff */
[----:B------:R-:W-:Y:S05]  /*4380*/  @P0 BRA `(.L_x_60) ;  /* 0x00000000005c0947 */ /* 0x000fea0003800000 */
[----:B------:R-:W2:Y:S02]  /*4390*/  LDS R3, [UR6+0x18] ;  /* 0x00001806ff037984 */ /* 0x000ea40008000800 */
[----:B--2---:R-:W-:-:S04]  /*43a0*/  LOP3.LUT R3, R3, R0, RZ, 0xc0, !PT ;  /* 0x0000000003037212 */ /* 0x004fc800078ec0ff */
[----:B------:R-:W-:-:S13]  /*43b0*/  ISETP.NE.AND P0, PT, R3, R0, PT ;  /* 0x000000000300720c */ /* 0x000fda0003f05270 */
[----:B------:R-:W-:Y:S05]  /*43c0*/  @P0 BRA `(.L_x_61) ;  /* 0x0000000000400947 */ /* 0x000fea0003800000 */
[----:B------:R-:W-:Y:S01]  /*43d0*/  R2UR UR4, R2 ;  /* 0x00000000020472ca */ /* 0x000fe200000e0000 */
[----:B------:R-:W2:Y:S01]  /*43e0*/  S2R R3, SR_LANEID ;  /* 0x0000000000037919 */ /* 0x000ea20000000000 */
[----:B------:R-:W-:-:S04]  /*43f0*/  LOP3.LUT R0, RZ, R0, RZ, 0x33, !PT ;  /* 0x00000000ff007212 */ /* 0x000fc800078e33ff */
[----:B------:R-:W3:Y:S07]  /*4400*/  REDUX UR7, R0 ;  /* 0x00000000000773c4 */ /* 0x000eee0000000000 */
[----:B------:R-:W-:-:S03]  /*4410*/  ULOP3.LUT UR5, URZ, UR4, URZ, 0x33, !UPT ;  /* 0x00000004ff057292 */ /* 0x000fc6000f8e33ff */
[----:B------:R-:W-:Y:S02]  /*4420*/  VOTEU.ANY UR4, UPT, PT ;  /* 0x0000000000047886 */ /* 0x000fe400038e0100 */
[----:B------:R-:W-:Y:S01]  /*4430*/  UFLO.U32 UR4, UR4 ;  /* 0x00000004000472bd */ /* 0x000fe200080e0000 */
[----:B------:R-:W-:-:S04]  /*4440*/  IMAD.U32 R2, RZ, RZ, UR5 ;  /* 0x00000005ff027e24 */ /* 0x000fc8000f8e00ff */
[----:B------:R-:W4:Y:S02]  /*4450*/  REDUX UR8, R2 ;  /* 0x00000000020873c4 */ /* 0x000f240000000000 */
[----:B------:R1:W-:Y:S01]  /*4460*/  UTCATOMSWS.AND URZ, UR5 ;  /* 0x0000000500ff79e3 */ /* 0x0003e20008000000 */
[----:B---3--:R-:W-:Y:S01]  /*4470*/  IMAD.U32 R0, RZ, RZ, UR7 ;  /* 0x00000007ff007e24 */ /* 0x008fe2000f8e00ff */
[----:B--2---:R-:W-:Y:S01]  /*4480*/  ISETP.EQ.U32.AND P0, PT, R3, UR4, PT ;  /* 0x0000000403007c0c */ /* 0x004fe2000bf02070 */
[----:B----4-:R-:W-:-:S12]  /*4490*/  IMAD.U32 R2, RZ, RZ, UR8 ;  /* 0x00000008ff027e24 */ /* 0x010fd8000f8e00ff */
[----:B------:R2:W-:Y:S04]  /*44a0*/  @P0 ATOMS.AND RZ, [UR6+0x14], R2 ;  /* 0x00001402ffff098c */ /* 0x0005e8000a800006 */
[----:B------:R2:W-:Y:S01]  /*44b0*/  @P0 ATOMS.AND RZ, [UR6+0x18], R0 ;  /* 0x00001800ffff098c */ /* 0x0005e2000a800006 */
[----:B-1----:R-:W-:Y:S05]  /*44c0*/  BRA `(.L_x_62) ;  /* 0x0000000000147947 */ /* 0x002fea0003800000 */
.L_x_61:
[----:B------:R-:W-:Y:S02]  /*44d0*/  MOV R2, 0x44f0 ;  /* 0x000044f000027802 */ /* 0x000fe40000000f00 */
[----:B-1---5:R-:W-:Y:S05]  /*44e0*/  CALL.REL.NOINC `($__internal_0_$__cuda_sm10x_tcgen05_guardrail_trap_col_being_dealloced_not_returned_by_alloc) ;  /* 0x0000005c00dc7944 */ /* 0x022fea0003c00000 */
[----:B------:R-:W-:Y:S05]  /*44f0*/  BRA `(.L_x_62) ;  /* 0x0000000000087947 */ /* 0x000fea0003800000 */
.L_x_60:
[----:B------:R-:W-:Y:S02]  /*4500*/  MOV R2, 0x4520 ;  /* 0x0000452000027802 */ /* 0x000fe40000000f00 */
[----:B-1---5:R-:W-:Y:S05]  /*4510*/  CALL.REL.NOINC `($__internal_2_$__cuda_sm10x_tcgen05_guardrail_trap_unallocated_columns_being_dealloced) ;  /* 0x0000005c00e87944 */ /* 0x022fea0003c00000 */
.L_x_62:
[----:B------:R-:W-:Y:S01]  /*4520*/  NOP ;  /* 0x0000000000007918 */ /* 0x000fe20000000000 */
[----:B------:R-:W-:Y:S05]  /*4530*/  EXIT ;  /* 0x000000000000794d */ /* 0x000fea0003800000 */
.L_x_46:
[----:B------:R-:W2:Y:S01]  /*4540*/  LDCU UR5, c[0x0][0x384] ;  /* 0x00007080ff0577ac */ /* 0x000ea20008000800 */
[----:B------:R-:W-:Y:S02]  /*4550*/  UISETP.NE.OR UP0, UPT, UR18, 0x3, !UP3 ;  /* 0x000000031200788c */ /* 0x000fe4000df05670 */
[----:B--2---:R-:W-:-:S07]  /*4560*/  UIADD3 UR5, UPT, UPT, UR5, 0x7f, URZ ;  /* 0x0000007f05057890 */ /* 0x004fce000fffe0ff */
[----:B------:R-:W-:Y:S05]  /*4570*/  BRA.U UP0, `(.L_x_63) ;  /* 0x0000001900007547 */ /* 0x000fea000b800000 */
[----:B------:R-:W2:Y:S01]  /*4580*/  LDCU UR56, c[0x0][0x388] ;  /* 0x00007100ff3877ac */ /* 0x000ea20008000800 */
[----:B------:R-:W3:Y:S01]  /*4590*/  S2UR UR10, SR_CgaCtaId ;  /* 0x00000000000a79c3 */ /* 0x000ee20000008800 */
[----:B------:R-:W-:Y:S01]  /*45a0*/  R2UR UR47, R48 ;  /* 0x00000000302f72ca */ /* 0x000fe200000e0000 */
[----:B------:R-:W-:Y:S01]  /*45b0*/  IMAD.MOV.U32 R10, RZ, RZ, 0x1 ;  /* 0x00000001ff0a7424 */ /* 0x000fe200078e00ff */
[----:B------:R-:W-:Y:S01]  /*45c0*/  USHF.R.S32.HI UR4, URZ, 0x1f, UR5 ;  /* 0x0000001fff047899 */ /* 0x000fe20008011405 */
[----:B------:R-:W-:Y:S01]  /*45d0*/  R2UR UR46, R49 ;  /* 0x00000000312e72ca */ /* 0x000fe200000e0000 */
[----:B------:R-:W4:Y:S01]  /*45e0*/  LDCU UR41, c[0x0][0x370] ;  /* 0x00006e00ff2977ac */ /* 0x000f220008000800 */
[----:B------:R-:W-:Y:S02]  /*45f0*/  IMAD.MOV.U32 R9, RZ, RZ, RZ ;  /* 0x000000ffff097224 */ /* 0x000fe400078e00ff */
[----:B------:R-:W1:Y:S01]  /*4600*/  LDC.64 R14, c[0x0][0x348] ;  /* 0x0000d200ff0e7b82 */ /* 0x000e620000000a00 */
[----:B------:R-:W-:Y:S01]  /*4610*/  ULEA.HI UR4, UR4, UR5, URZ, 0x7 ;  /* 0x0000000504047291 */ /* 0x000fe2000f8f38ff */
[----:B------:R-:W4:Y:S03]  /*4620*/  LDCU.128 UR32, c[0x0][0xc10] ;  /* 0x00018200ff2077ac */ /* 0x000f260008000c00 */
[----:B------:R-:W-:Y:S01]  /*4630*/  USHF.R.S32.HI UR27, URZ, 0x7, UR4 ;  /* 0x00000007ff1b7899 */ /* 0x000fe20008011404 */
[----:B--2---:R-:W-:Y:S01]  /*4640*/  IMAD.U32 R0, RZ, RZ, UR56 ;  /* 0x00000038ff007e24 */ /* 0x004fe2000f8e00ff */
[----:B------:R-:W2:Y:S04]  /*4650*/  LDCU UR40, c[0x0][0x374] ;  /* 0x00006e80ff2877ac */ /* 0x000ea80008000800 */
[----:B------:R-:W-:Y:S01]  /*4660*/  IMAD.U32 R3, RZ, RZ, UR27 ;  /* 0x0000001bff037e24 */ /* 0x000fe2000f8e00ff */
[----:B------:R-:W-:Y:S01]  /*4670*/  IABS R0, R0 ;  /* 0x0000000000007213 */ /* 0x000fe20000000000 */
[----:B------:R-:W4:Y:S03]  /*4680*/  LDCU.64 UR4, c[0x0][0x988] ;  /* 0x00013100ff0477ac */ /* 0x000f260008000a00 */
[----:B------:R-:W-:Y:S01]  /*4690*/  IABS R2, R3 ;  /* 0x0000000300027213 */ /* 0x000fe20000000000 */
[----:B------:R-:W1:Y:S01]  /*46a0*/  LDCU.64 UR30, c[0x0][0x990] ;  /* 0x00013200ff1e77ac */ /* 0x000e620008000a00 */
[----:B------:R-:W-:-:S02]  /*46b0*/  R2UR UR25, R0 ;  /* 0x00000000001972ca */ /* 0x000fc400000e0000 */
[----:B------:R-:W-:Y:S01]  /*46c0*/  R2UR UR26, R2 ;  /* 0x00000000021a72ca */ /* 0x000fe200000e0000 */
[----:B------:R-:W-:Y:S01]  /*46d0*/  UMOV UR20, 0x400 ;  /* 0x0000040000147882 */ /* 0x000fe20000000000 */
[----:B------:R-:W1:Y:S01]  /*46e0*/  LDCU UR17, c[0x0][0xc0c] ;  /* 0x00018180ff1177ac */ /* 0x000e620008000800 */
[----:B---3--:R-:W-:Y:S01]  /*46f0*/  ULEA UR20, UR10, UR20, 0x18 ;  /* 0x000000140a147291 */ /* 0x008fe2000f8ec0ff */
[----:B------:R-:W3:Y:S07]  /*4700*/  LDCU UR57, c[0x0][0xc20] ;  /* 0x00018400ff3977ac */ /* 0x000eee0008000800 */
[----:B------:R-:W2:Y:S01]  /*4710*/  I2F.RP R0, UR25 ;  /* 0x0000001900007d06 */ /* 0x000ea20008209400 */
[----:B----4-:R-:W-:Y:S01]  /*4720*/  UISETP.NE.U32.AND UP0, UPT, UR4, URZ, UPT ;  /* 0x000000ff0400728c */ /* 0x010fe2000bf05070 */
[----:B------:R-:W4:Y:S01]  /*4730*/  LDCU UR4, c[0x0][0xc30] ;  /* 0x00018600ff0477ac */ /* 0x000f220008000800 */
[----:B------:R-:W4:Y:S05]  /*4740*/  LDCU UR29, c[0x0][0x38c] ;  /* 0x00007180ff1d77ac */ /* 0x000f2a0008000800 */
[----:B------:R-:W3:Y:S01]  /*4750*/  I2F.RP R2, UR26 ;  /* 0x0000001a00027d06 */ /* 0x000ee20008209400 */
[----:B------:R-:W-:-:S02]  /*4760*/  UISETP.NE.AND.EX UP6, UPT, UR5, URZ, UPT, UP0 ;  /* 0x000000ff0500728c */ /* 0x000fc4000bfc5300 */
[----:B------:R-:W-:Y:S02]  /*4770*/  UIADD3 UR51, UPT, UPT, UR20, 0x98, URZ ;  /* 0x0000009814337890 */ /* 0x000fe4000fffe0ff */
[----:B------:R-:W-:-:S03]  /*4780*/  UIADD3 UR38, UPT, UPT, UR20, 0x80, URZ ;  /* 0x0000008014267890 */ /* 0x000fc6000fffe0ff */
[----:B--2---:R-:W2:Y:S01]  /*4790*/  MUFU.RCP R0, R0 ;  /* 0x0000000000007308 */ /* 0x004ea20000001000 */
[----:B------:R-:W-:Y:S02]  /*47a0*/  UIADD3 UR37, UPT, UPT, UR20, 0x88, URZ ;  /* 0x0000008814257890 */ /* 0x000fe4000fffe0ff */
[----:B------:R-:W-:Y:S02]  /*47b0*/  UIADD3 UR36, UPT, UPT, UR20, 0x90, URZ ;  /* 0x0000009014247890 */ /* 0x000fe4000fffe0ff */
[----:B------:R-:W-:Y:S02]  /*47c0*/  UPRMT UR51, UR10, 0x654, UR51 ;  /* 0x000006540a337896 */ /* 0x000fe40008000033 */
[----:B------:R-:W-:Y:S01]  /*47d0*/  UPRMT UR54, UR10, 0x654, UR38 ;  /* 0x000006540a367896 */ /* 0x000fe20008000026 */
[----:B---3--:R-:W3:Y:S01]  /*47e0*/  MUFU.RCP R2, R2 ;  /* 0x0000000200027308 */ /* 0x008ee20000001000 */
[----:B------:R-:W-:Y:S02]  /*47f0*/  UPRMT UR53, UR10, 0x654, UR37 ;  /* 0x000006540a357896 */ /* 0x000fe40008000025 */
[----:B------:R-:W-:-:S02]  /*4800*/  UPRMT UR52, UR10, 0x654, UR36 ;  /* 0x000006540a347896 */ /* 0x000fc40008000024 */
[----:B------:R-:W-:Y:S02]  /*4810*/  UIMAD.WIDE.U32 UR12, UR41, UR32, URZ ;  /* 0x00000020290c72a5 */ /* 0x000fe4000f8e00ff */
[----:B------:R-:W-:Y:S01]  /*4820*/  UIMAD.WIDE.U32 UR14, UR40, UR35, URZ ;  /* 0x00000023280e72a5 */ /* 0x000fe2000f8e00ff */
[----:B--2---:R-:W-:Y:S01]  /*4830*/  VIADD R0, R0, 0xffffffe ;  /* 0x0ffffffe00007836 */ /* 0x004fe20000000000 */
[----:B------:R-:W-:Y:S01]  /*4840*/  UMOV UR8, URZ ;  /* 0x000000ff00087c82 */ /* 0x000fe20008000000 */
[----:B-1----:R-:W-:Y:S02]  /*4850*/  UISETP.NE.AND UP0, UPT, UR39, 0x1, UPT ;  /* 0x000000012700788c */ /* 0x002fe4000bf05270 */
[----:B------:R-:W-:Y:S02]  /*4860*/  UISETP.NE.U32.AND UP0, UPT, UR30, URZ, UPT ;  /* 0x000000ff1e00728c */ /* 0x000fe4000bf05070 */
[----:B------:R-:W1:Y:S01]  /*4870*/  F2I.FTZ.U32.TRUNC.NTZ R0, R0 ;  /* 0x0000000000007305 */ /* 0x000e62000021f000 */
[----:B------:R-:W-:Y:S01]  /*4880*/  UIADD3 UR48, UPT, UPT, UR20, 0xd8, URZ ;  /* 0x000000d814307890 */ /* 0x000fe2000fffe0ff */
[----:B---3--:R-:W-:Y:S01]  /*4890*/  VIADD R2, R2, 0xffffffe ;  /* 0x0ffffffe02027836 */ /* 0x008fe20000000000 */
[----:B------:R-:W-:-:S02]  /*48a0*/  UISETP.GE.AND UP3, UPT, UR39, 0x1, UPT ;  /* 0x000000012700788c */ /* 0x000fc4000bf66270 */
[----:B------:R-:W-:Y:S01]  /*48b0*/  UISETP.NE.AND.EX UP4, UPT, UR31, URZ, UPT, UP0 ;  /* 0x000000ff1f00728c */ /* 0x000fe2000bf85300 */
[----:B------:R-:W-:Y:S02]  /*48c0*/  UMOV UR45, UR13 ;  /* 0x0000000d002d7c82 */ /* 0x000fe40008000000 */
[----:B------:R-:W2:Y:S01]  /*48d0*/  F2I.FTZ.U32.TRUNC.NTZ R2, R2 ;  /* 0x0000000200027305 */ /* 0x000ea2000021f000 */
[----:B------:R-:W-:Y:S01]  /*48e0*/  UMOV UR44, UR15 ;  /* 0x0000000f002c7c82 */ /* 0x000fe20008000000 */
[----:B------:R-:W-:Y:S02]  /*48f0*/  UISETP.NE.AND UP3, UPT, UR17, 0x1, UPT ;  /* 0x000000011100788c */ /* 0x000fe4000bf65270 */
[----:B------:R-:W-:Y:S02]  /*4900*/  UISETP.NE.AND UP0, UPT, UR34, 0x1, UPT ;  /* 0x000000012200788c */ /* 0x000fe4000bf05270 */
[----:B------:R-:W-:Y:S01]  /*4910*/  UISETP.NE.AND UP5, UPT, UR56, URZ, UPT ;  /* 0x000000ff3800728c */ /* 0x000fe2000bfa5270 */
[----:B-1----:R-:W-:Y:S01]  /*4920*/  R2UR UR7, R0 ;  /* 0x00000000000772ca */ /* 0x002fe200000e0000 */
[----:B------:R-:W-:Y:S01]  /*4930*/  UPLOP3.LUT UP2, UPT, UPT, UPT, UPT, 0x40, 0x4 ;  /* 0x000000000004789c */ /* 0x000fe20003f4e870 */
[----:B------:R-:W-:Y:S01]  /*4940*/  IABS R0, R3 ;  /* 0x0000000300007213 */ /* 0x000fe20000000000 */
[----:B------:R-:W1:Y:S04]  /*4950*/  LDCU.64 UR18, c[0x0][0xc28] ;  /* 0x00018500ff1277ac */ /* 0x000e680008000a00 */
[----:B------:R-:W-:Y:S01]  /*4960*/  IMAD.MOV R0, RZ, RZ, -R0 ;  /* 0x000000ffff007224 */ /* 0x000fe200078e0a00 */
[----:B--2---:R-:W-:Y:S01]  /*4970*/  R2UR UR9, R2 ;  /* 0x00000000020972ca */ /* 0x004fe200000e0000 */
[----:B------:R-:W-:Y:S01]  /*4980*/  IMAD.MOV.U32 R2, RZ, RZ, 0x1000 ;  /* 0x00001000ff027424 */ /* 0x000fe200078e00ff */
[----:B------:R-:W-:-:S02]  /*4990*/  UPRMT UR48, URZ, 0x654, UR48 ;  /* 0x00000654ff307896 */ /* 0x000fc40008000030 */
[----:B------:R-:W-:Y:S01]  /*49a0*/  R2UR UR49, R0 ;  /* 0x00000000003172ca */ /* 0x000fe200000e0000 */
[----:B------:R-:W-:Y:S02]  /*49b0*/  UIADD3 UR5, UPT, UPT, URZ, -UR7, URZ ;  /* 0x80000007ff057290 */ /* 0x000fe4000fffe0ff */
[----:B------:R-:W-:Y:S02]  /*49c0*/  USHF.R.U32.HI UR45, URZ, UR33, UR45 ;  /* 0x00000021ff2d7299 */ /* 0x000fe4000801162d */
[----:B------:R-:W-:Y:S02]  /*49d0*/  UIMAD UR5, UR5, UR25, URZ ;  /* 0x00000019050572a4 */ /* 0x000fe4000f8e02ff */
[----:B------:R-:W-:Y:S02]  /*49e0*/  USHF.R.U32.HI UR44, URZ, UR57, UR44 ;  /* 0x00000039ff2c7299 */ /* 0x000fe4000801162c */
[----:B------:R-:W-:Y:S02]  /*49f0*/  UIADD3 UR6, UPT, UPT, URZ, -UR9, URZ ;  /* 0x80000009ff067290 */ /* 0x000fe4000fffe0ff */
[----:B----4-:R-:W-:-:S02]  /*4a00*/  UISETP.NE.AND UP3, UPT, UR4, 0x1, UPT ;  /* 0x000000010400788c */ /* 0x010fc4000bf65270 */
[----:B------:R-:W-:Y:S02]  /*4a10*/  UIMAD UR10, UR6, UR26, URZ ;  /* 0x0000001a060a72a4 */ /* 0x000fe4000f8e02ff */
[----:B------:R-:W-:Y:S01]  /*4a20*/  UISETP.NE.AND UP0, UPT, UR29, URZ, UPT ;  /* 0x000000ff1d00728c */ /* 0x000fe2000bf05270 */
[----:B------:R-:W-:Y:S01]  /*4a30*/  UMOV UR6, URZ ;  /* 0x000000ff00067c82 */ /* 0x000fe20008000000 */
[----:B------:R-:W-:Y:S02]  /*4a40*/  UIMAD.WIDE.U32 UR8, UR9, UR10, UR8 ;  /* 0x0000000a090872a5 */ /* 0x000fe4000f8e0008 */
[----:B------:R-:W-:Y:S02]  /*4a50*/  UIMAD.WIDE.U32 UR42, UR7, UR5, UR6 ;  /* 0x00000005072a72a5 */ /* 0x000fe4000f8e0006 */
[----:B------:R-:W-:-:S05]  /*4a60*/  UISETP.NE.AND UP5, UPT, UR27, URZ, UPT ;  /* 0x000000ff1b00728c */ /* 0x000fca000bfa5270 */
[----:B------:R-:W-:Y:S01]  /*4a70*/  UMOV UR42, UR43 ;  /* 0x0000002b002a7c82 */ /* 0x000fe20008000000 */
[----:B-1----:R-:W-:-:S05]  /*4a80*/  UMOV UR43, UR9 ;  /* 0x00000009002b7c82 */ /* 0x002fca0008000000 */
.L_x_74:
[----:B------:R-:W-:Y:S04]  /*4a90*/  SHF.L.U32 R3, R9, 0x1f, RZ ;  /* 0x0000001f09037819 */ /* 0x000fe800000006ff */
[----:B-1----:R-:W1:Y:S02]  /*4aa0*/  SYNCS.PHASECHK.TRANS64.TRYWAIT P0, [UR20+0xd0], R3 ;  /* 0x0000d003ff0075a7 */ /* 0x002e640008001114 */
[----:B-1----:R-:W-:Y:S05]  /*4ab0*/  @!P0 BRA `(.L_x_64) ;  /* 0x0000005400108947 */ /* 0x002fea0003800000 */
.L_x_159:
[----:B------:R-:W2:Y:S01]  /*4ac0*/  LDS.128 R4, [UR20+0x110] ;  /* 0x00011014ff047984 */ /* 0x000ea20008000c00 */
[----:B------:R-:W-:Y:S01]  /*4ad0*/  @!PT LDS RZ, [RZ] ;  /* 0x00000000fffff984 */ /* 0x000fe20000000800 */
[----:B------:R-:W-:Y:S01]  /*4ae0*/  @!PT LDS RZ, [RZ] ;  /* 0x00000000fffff984 */ /* 0x000fe20000000800 */
[----:B------:R-:W-:Y:S01]  /*4af0*/  @!PT LDS RZ, [RZ] ;  /* 0x00000000fffff984 */ /* 0x000fe20000000800 */
[----:B------:R-:W-:Y:S01]  /*4b00*/  @!PT LDS RZ, [RZ] ;  /* 0x00000000fffff984 */ /* 0x000fe20000000800 */
[----:B------:R3:W-:Y:S06]  /*4b10*/  MEMBAR.ALL.CTA ;  /* 0x0000000000007992 */ /* 0x0007ec0000008000 */
[----:B---3--:R-:W3:Y:S02]  /*4b20*/  FENCE.VIEW.ASYNC.S ;  /* 0x00000000000073c6 */ /* 0x008ee40000000000 */
[----:B---3--:R-:W-:Y:S01]  /*4b30*/  SYNCS.ARRIVE.TRANS64.RED.A1T0 RZ, [UR48], RZ ;  /* 0x000000ffffff79a7 */ /* 0x008fe20008100430 */
[----:B--2---:R-:W-:Y:S11]  /*4b40*/  LOP3.LUT P0, RZ, R6, 0x1, RZ, 0xc0, !PT ;  /* 0x0000000106ff7812 */ /* 0x004ff6000780c0ff */
[----:B------:R-:W-:Y:S02]  /*4b50*/  @!UPT UIADD3 URZ, UPT, UPT, URZ, URZ, URZ ;  /* 0x000000fffffff290 */ /* 0x000fe4000fffe0ff */
[----:B------:R-:W-:Y:S01]  /*4b60*/  VOTEU.ANY UP0, P0 ;  /* 0x0000000000ff7886 */ /* 0x000fe20000000100 */
[----:B------:R-:W-:Y:S11]  /*4b70*/  PLOP3.LUT P0, PT, PT, PT, UP0, 0x80, 0x8 ;  /* 0x000000000008781c */ /* 0x000ff60003f0f008 */
[----:B------:R-:W-:Y:S02]  /*4b80*/  @!UPT UIADD3 URZ, UPT, UPT, URZ, URZ, URZ ;  /* 0x000000fffffff290 */ /* 0x000fe4000fffe0ff */
[----:B-1----:R-:W-:Y:S02]  /*4b90*/  @P0 MOV R3, R4 ;  /* 0x0000000400030202 */ /* 0x002fe40000000f00 */
[----:B------:R-:W-:Y:S02]  /*4ba0*/  @P0 LOP3.LUT R0, R5, 0xffff, RZ, 0xc0, !PT ;  /* 0x0000ffff05000812 */ /* 0x000fe400078ec0ff */
[----:B------:R-:W-:Y:S02]  /*4bb0*/  @P0 R2UR UR5, R3 ;  /* 0x00000000030502ca */ /* 0x000fe400000e0000 */
[----:B------:R-:W-:Y:S11]  /*4bc0*/  @P0 R2UR UR4, R0 ;  /* 0x00000000000402ca */ /* 0x000ff600000e0000 */
[----:B------:R-:W-:Y:S02]  /*4bd0*/  @UP0 UMOV UR16, UR5 ;  /* 0x0000000500100c82 */ /* 0x000fe40008000000 */
[----:B------:R-:W-:Y:S01]  /*4be0*/  @UP0 UMOV UR15, UR4 ;  /* 0x00000004000f0c82 */ /* 0x000fe20008000000 */
[----:B------:R-:W-:Y:S09]  /*4bf0*/  UISETP.GE.AND UP0, UPT, UR39, 0x1, UPT ;  /* 0x000000012700788c */ /* 0x000ff2000bf06270 */
[----:B------:R-:W-:Y:S05]  /*4c00*/  BRA.U !UP0, `(.L_x_65) ;  /* 0x0000000108c07547 */ /* 0x000fea000b800000 */
[----:B------:R-:W-:Y:S02]  /*4c10*/  UIMAD.WIDE.U32 UR8, UR15, UR35, URZ ;  /* 0x000000230f0872a5 */ /* 0x000fe4000f8e00ff */
[----:B------:R-:W-:Y:S02]  /*4c20*/  UP2UR UR14, UPR, URZ, 0x4 ;  /* 0x00000004ff0e7883 */ /* 0x000fe40008000000 */
[----:B------:R-:W-:Y:S02]  /*4c30*/  UISETP.NE.AND UP2, UPT, UR34, 0x1, UPT ;  /* 0x000000012200788c */ /* 0x000fe4000bf45270 */
[----:B------:R-:W-:Y:S02]  /*4c40*/  UIMAD.WIDE.U32 UR10, UR16, UR32, URZ ;  /* 0x00000020100a72a5 */ /* 0x000fe4000f8e00ff */
[----:B------:R-:W-:Y:S02]  /*4c50*/  USEL UR4, UR40, UR44, !UP2 ;  /* 0x0000002c28047287 */ /* 0x000fe4000d000000 */
[----:B------:R-:W-:Y:S02]  /*4c60*/  UISETP.NE.AND UP0, UPT, UR17, 0x1, UPT ;  /* 0x000000011100788c */ /* 0x000fe4000bf05270 */
[----:B------:R-:W-:Y:S02]  /*4c70*/  UP2UR UR24, UPR, URZ, 0x2 ;  /* 0x00000002ff187883 */ /* 0x000fe40008000000 */
[----:B------:R-:W-:Y:S02]  /*4c80*/  UISETP.NE.AND UP1, UPT, UR39, 0x1, UPT ;  /* 0x000000012700788c */ /* 0x000fe4000bf25270 */
[----:B------:R-:W-:Y:S02]  /*4c90*/  UIMAD.WIDE.U32 UR12, UR4, UR18, URZ ;  /* 0x00000012040c72a5 */ /* 0x000fe4000f8e00ff */
[----:B------:R-:W-:Y:S01]  /*4ca0*/  USEL UR7, UR41, UR45, !UP0 ;  /* 0x0000002d29077287 */ /* 0x000fe2000c000000 */
[----:B------:R-:W-:Y:S02]  /*4cb0*/  UMOV UR5, UR9 ;  /* 0x0000000900057c82 */ /* 0x000fe40008000000 */
[----:B------:R-:W-:Y:S02]  /*4cc0*/  USHF.R.U32.HI UR6, URZ, UR57, UR5 ;  /* 0x00000039ff067299 */ /* 0x000fe40008011605 */
[----:B------:R-:W-:Y:S02]  /*4cd0*/  UIMAD.WIDE.U32 UR22, UR7, UR18, URZ ;  /* 0x00000012071672a5 */ /* 0x000fe4000f8e00ff */
[----:B------:R-:W-:Y:S02]  /*4ce0*/  USEL UR6, UR15, UR6, !UP2 ;  /* 0x000000060f067287 */ /* 0x000fe4000d000000 */
[----:B------:R-:W-:Y:S01]  /*4cf0*/  UISETP.NE.AND UP2, UPT, UR14, URZ, UPT ;  /* 0x000000ff0e00728c */ /* 0x000fe2000bf45270 */
[----:B------:R-:W-:Y:S01]  /*4d00*/  UMOV UR5, UR11 ;  /* 0x0000000b00057c82 */ /* 0x000fe20008000000 */
[----:B------:R-:W-:Y:S02]  /*4d10*/  UIMAD.WIDE.U32 UR10, UR6, UR18, URZ ;  /* 0x00000012060a72a5 */ /* 0x000fe4000f8e00ff */
[----:B------:R-:W-:Y:S03]  /*4d20*/  USHF.R.U32.HI UR8, URZ, UR33, UR5 ;  /* 0x00000021ff087299 */ /* 0x000fe60008011605 */
[----:B------:R-:W-:Y:S02]  /*4d30*/  UMOV UR5, UR13 ;  /* 0x0000000d00057c82 */ /* 0x000fe40008000000 */
[----:B------:R-:W-:Y:S03]  /*4d40*/  @UP1 USHF.R.U32.HI UR4, URZ, UR19, UR5 ;  /* 0x00000013ff041299 */ /* 0x000fe60008011605 */
[----:B------:R-:W-:Y:S01]  /*4d50*/  UMOV UR5, UR23 ;  /* 0x0000001700057c82 */ /* 0x000fe20008000000 */
[----:B------:R-:W-:Y:S02]  /*4d60*/  UIMAD UR4, UR39, UR4, URZ ;  /* 0x00000004270472a4 */ /* 0x000fe4000f8e02ff */
[----:B------:R-:W-:Y:S02]  /*4d70*/  @UP1 USHF.R.U32.HI UR7, URZ, UR19, UR5 ;  /* 0x00000013ff071299 */ /* 0x000fe40008011605 */
[----:B------:R-:W-:Y:S02]  /*4d80*/  USEL UR5, UR16, UR8, !UP0 ;  /* 0x0000000810057287 */ /* 0x000fe4000c000000 */
[----:B------:R-:W-:Y:S02]  /*4d90*/  UIMAD UR8, UR39, UR7, URZ ;  /* 0x00000007270872a4 */ /* 0x000fe4000f8e02ff */
[----:B------:R-:W-:Y:S03]  /*4da0*/  UISETP.GE.AND UP0, UPT, UR6, UR4, UPT ;  /* 0x000000040600728c */ /* 0x000fe6000bf06270 */
[----:B------:R-:W-:Y:S01]  /*4db0*/  UMOV UR4, UR11 ;  /* 0x0000000b00047c82 */ /* 0x000fe20008000000 */
[----:B------:R-:W-:Y:S02]  /*4dc0*/  UISETP.GE.OR UP0, UPT, UR5, UR8, UP0 ;  /* 0x000000080500728c */ /* 0x000fe40008706670 */
[----:B------:R-:W-:Y:S02]  /*4dd0*/  USHF.R.U32.HI UR4, URZ, UR19, UR4 ;  /* 0x00000013ff047299 */ /* 0x000fe40008011604 */
[----:B------:R-:W-:Y:S02]  /*4de0*/  UIMAD.WIDE.U32 UR8, UR5, UR18, URZ ;  /* 0x00000012050872a5 */ /* 0x000fe4000f8e00ff */
[----:B------:R-:W-:Y:S04]  /*4df0*/  USEL UR10, UR6, UR4, !UP1 ;  /* 0x00000004060a7287 */ /* 0x000fe8000c800000 */
[----:B------:R-:W-:Y:S01]  /*4e00*/  UIADD3 UR11, UPT, UPT, -UR10, URZ, URZ ;  /* 0x000000ff0a0b7290 */ /* 0x000fe2000fffe1ff */
[----:B------:R-:W-:Y:S02]  /*4e10*/  @!UP0 UMOV UR4, UR9 ;  /* 0x0000000900048c82 */ /* 0x000fe40008000000 */
[----:B------:R-:W-:Y:S02]  /*4e20*/  @!UP0 USHF.R.U32.HI UR4, URZ, UR19, UR4 ;  /* 0x00000013ff048299 */ /* 0x000fe40008011604 */
[----:B------:R-:W-:Y:S02]  /*4e30*/  UIMAD UR8, UR39, UR11, UR6 ;  /* 0x0000000b270872a4 */ /* 0x000fe4000f8e0206 */
[----:B------:R-:W-:Y:S02]  /*4e40*/  @!UP0 USEL UR4, UR5, UR4, !UP1 ;  /* 0x0000000405048287 */ /* 0x000fe4000c800000 */
[----:B------:R-:W-:Y:S02]  /*4e50*/  UISETP.NE.AND UP1, UPT, UR24, URZ, UPT ;  /* 0x000000ff1800728c */ /* 0x000fe4000bf25270 */
[----:B------:R-:W-:Y:S02]  /*4e60*/  @!UP0 UIMAD UR8, UR7, UR8, UR4 ;  /* 0x00000008070882a4 */ /* 0x000fe4000f8e0204 */
[----:B------:R-:W-:Y:S02]  /*4e70*/  @!UP0 UIADD3 UR9, UPT, UPT, UR10, -UR4, URZ ;  /* 0x800000040a098290 */ /* 0x000fe4000fffe0ff */
[----:B------:R-:W-:Y:S02]  /*4e80*/  UIADD3 UR4, UPT, UPT, -UR5, URZ, URZ ;  /* 0x000000ff05047290 */ /* 0x000fe4000fffe1ff */
[----:B------:R-:W-:Y:S02]  /*4e90*/  UIADD3 UR7, UPT, UPT, -UR6, URZ, URZ ;  /* 0x000000ff06077290 */ /* 0x000fe4000fffe1ff */
[----:B------:R-:W-:Y:S02]  /*4ea0*/  @!UP0 UIMAD UR6, UR9, UR39, UR5 ;  /* 0x00000027090682a4 */ /* 0x000fe4000f8e0205 */
[----:B------:R-:W-:Y:S02]  /*4eb0*/  UIMAD UR16, UR17, UR4, UR16 ;  /* 0x00000004111072a4 */ /* 0x000fe4000f8e0210 */
[----:B------:R-:W-:Y:S01]  /*4ec0*/  UIMAD UR15, UR34, UR7, UR15 ;  /* 0x00000007220f72a4 */ /* 0x000fe2000f8e020f */
[----:B------:R-:W-:Y:S02]  /*4ed0*/  @!UP0 UMOV UR5, UR8 ;  /* 0x0000000800058c82 */ /* 0x000fe40008000000 */
[----:B------:R-:W-:Y:S02]  /*4ee0*/  UIMAD UR16, UR5, UR17, UR16 ;  /* 0x00000011051072a4 */ /* 0x000fe4000f8e0210 */
[----:B------:R-:W-:Y:S11]  /*4ef0*/  UIMAD UR15, UR6, UR34, UR15 ;  /* 0x00000022060f72a4 */ /* 0x000ff6000f8e020f */
[----:B------:R-:W-:Y:S01]  /*4f00*/  @!UPT UIADD3 URZ, UPT, UPT, URZ, URZ, URZ ;  /* 0x000000fffffff290 */ /* 0x000fe2000fffe0ff */
.L_x_65:
[----:B------:R-:W1:Y:S01]  /*4f10*/  @!UP3 LDCU.128 UR8, c[0x0][0xc10] ;  /* 0x00018200ff08b7ac */ /* 0x000e620008000c00 */
[----:B------:R-:W-:Y:S04]  /*4f20*/  MOV R0, UR21 ;  /* 0x0000001500007c02 */ /* 0x000fe80008000f00 */
[----:B------:R-:W-:Y:S01]  /*4f30*/  IABS R0, R0 ;  /* 0x0000000000007213 */ /* 0x000fe20000000000 */
[----:B------:R-:W2:Y:S01]  /*4f40*/  @!UP3 LDCU UR5, c[0x0][0xc0c] ;  /* 0x00018180ff05b7ac */ /* 0x000ea20008000800 */
[----:B-1----:R-:W-:Y:S07]  /*4f50*/  UIMAD.WIDE.U32 UR6, UR16, UR8, URZ ;  /* 0x00000008100672a5 */ /* 0x002fee000f8e00ff */
[----:B------:R-:W-:Y:S01]  /*4f60*/  @!UP3 UMOV UR4, UR7 ;  /* 0x000000070004bc82 */ /* 0x000fe20008000000 */
[----:B--2---:R-:W-:Y:S02]  /*4f70*/  @!UP3 UISETP.NE.AND UP0, UPT, UR5, 0x1, UPT ;  /* 0x000000010500b88c */ /* 0x004fe4000bf05270 */
[----:B------:R-:W-:Y:S02]  /*4f80*/  @!UP3 USHF.R.U32.HI UR4, URZ, UR9, UR4 ;  /* 0x00000009ff04b299 */ /* 0x000fe40008011604 */
[----:B------:R-:W-:Y:S02]  /*4f90*/  UIMAD.WIDE.U32 UR6, UR15, UR11, URZ ;  /* 0x0000000b0f0672a5 */ /* 0x000fe4000f8e00ff */
[----:B------:R-:W-:Y:S02]  /*4fa0*/  @!UP3 USEL UR8, UR16, UR4, !UP0 ;  /* 0x000000041008b287 */ /* 0x000fe4000c000000 */
[----:B------:R-:W-:Y:S03]  /*4fb0*/  @!UP3 UISETP.NE.AND UP0, UPT, UR10, 0x1, UPT ;  /* 0x000000010a00b88c */ /* 0x000fe6000bf05270 */
[----:B------:R-:W-:Y:S02]  /*4fc0*/  @!UP3 UMOV UR6, UR7 ;  /* 0x000000070006bc82 */ /* 0x000fe40008000000 */
[----:B------:R-:W1:Y:S02]  /*4fd0*/  @!UP3 LDCU UR4, c[0x0][0xc20] ;  /* 0x00018400ff04b7ac */ /* 0x000e640008000800 */
[----:B-1----:R-:W-:Y:S04]  /*4fe0*/  @!UP3 USHF.R.U32.HI UR6, URZ, UR4, UR6 ;  /* 0x00000004ff06b299 */ /* 0x002fe80008011606 */
[----:B------:R-:W-:Y:S04]  /*4ff0*/  @!UP3 USEL UR6, UR15, UR6, !UP0 ;  /* 0x000000060f06b287 */ /* 0x000fe8000c000000 */
[----:B------:R-:W-:Y:S02]  /*5000*/  @!UP3 UIADD3 UR4, UPT, UPT, -UR8, UR6, URZ ;  /* 0x000000060804b290 */ /* 0x000fe4000fffe1ff */
[----:B------:R-:W-:Y:S02]  /*5010*/  @!UP3 UIADD3 UR6, UPT, UPT, UR8, -UR6, URZ ;  /* 0x800000060806b290 */ /* 0x000fe4000fffe0ff */
[----:B------:R-:W-:Y:S02]  /*5020*/  @!UP3 UIMAD UR16, UR4, UR5, UR16 ;  /* 0x000000050410b2a4 */ /* 0x000fe4000f8e0210 */
[----:B------:R-:W-:Y:S01]  /*5030*/  @!UP3 UIMAD UR15, UR6, UR10, UR15 ;  /* 0x0000000a060fb2a4 */ /* 0x000fe2000f8e020f */
[----:B------:R-:W-:Y:S11]  /*5040*/  BRA.U UP2, `(.L_x_66) ;  /* 0x0000000102107547 */ /* 0x000ff6000b800000 */
[----:B------:R-:W-:Y:S04]  /*5050*/  MOV R8, UR55 ;  /* 0x0000003700087c02 */ /* 0x000fe80008000f00 */
[----:B------:R-:W-:Y:S04]  /*5060*/  SHF.L.U32 R8, R8, 0x1f, RZ ;  /* 0x0000001f08087819 */ /* 0x000fe800000006ff */
[----:B------:R-:W1:Y:S02]  /*5070*/  SYNCS.PHASECHK.TRANS64.TRYWAIT P1, [UR20+0xc8], R8 ;  /* 0x0000c808ff0075a7 */ /* 0x000e640008021114 */
[----:B-1----:R-:W-:Y:S05]  /*5080*/  @!P1 BRA `(.L_x_67) ;  /* 0x0000004c00b49947 */ /* 0x002fea0003800000 */
.L_x_66:
[----:B------:R-:W-:Y:S01]  /*5090*/  UISETP.NE.AND UP2, UPT, UR56, URZ, UPT ;  /* 0x000000ff3800728c */ /* 0x000fe2000bf45270 */
[----:B------:R-:W-:Y:S01]  /*50a0*/  R2UR UR4, R0 ;  /* 0x00000000000472ca */ /* 0x000fe200000e0000 */
[----:B------:R-:W-:Y:S01]  /*50b0*/  USHF.L.U32 UR11, UR28, 0x6, URZ ;  /* 0x000000061c0b7899 */ /* 0x000fe200080006ff */
[----:B-1----:R-:W-:Y:S05]  /*50c0*/  IMAD.U32 R8, RZ, RZ, UR29 ;  /* 0x0000001dff087e24 */ /* 0x002fea000f8e00ff */
[----:B------:R-:W-:Y:S04]  /*50d0*/  IABS R8, R8 ;  /* 0x0000000800087213 */ /* 0x000fe80000000000 */
[----:B------:R-:W1:Y:S02]  /*50e0*/  I2F.RP R12, R8 ;  /* 0x00000008000c7306 */ /* 0x000e640000209400 */
[----:B------:R-:W-:Y:S07]  /*50f0*/  UIMAD.WIDE.U32 UR6, UR43, UR4, URZ ;  /* 0x000000042b0672a5 */ /* 0x000fee000f8e00ff */
[----:B------:R-:W-:Y:S02]  /*5100*/  UMOV UR12, UR7 ;  /* 0x00000007000c7c82 */ /* 0x000fe40008000000 */
[----:B------:R-:W-:Y:S04]  /*5110*/  UIMAD UR4, UR12, UR49, UR4 ;  /* 0x000000310c0472a4 */ /* 0x000fe8000f8e0204 */
[----:B------:R-:W-:Y:S01]  /*5120*/  UISETP.GT.U32.AND UP0, UPT, UR26, UR4, UPT ;  /* 0x000000041a00728c */ /* 0x000fe2000bf04070 */
[----:B-1----:R-:W1:Y:S10]  /*5130*/  MUFU.RCP R12, R12 ;  /* 0x0000000c000c7308 */ /* 0x002e740000001000 */
[----:B------:R-:W-:Y:S02]  /*5140*/  @!UP0 UIADD3 UR4, UPT, UPT, UR4, -UR26, URZ ;  /* 0x8000001a04048290 */ /* 0x000fe4000fffe0ff */
[----:B------:R-:W-:Y:S02]  /*5150*/  @!UP0 UIADD3 UR12, UPT, UPT, UR12, 0x1, URZ ;  /* 0x000000010c0c8890 */ /* 0x000fe4000fffe0ff */
[----:B------:R-:W-:Y:S02]  /*5160*/  UISETP.GE.U32.AND UP0, UPT, UR4, UR26, UPT ;  /* 0x0000001a0400728c */ /* 0x000fe4000bf06070 */
[----:B------:R-:W-:Y:S01]  /*5170*/  ULOP3.LUT UR4, UR21, UR27, URZ, 0x3c, !UPT ;  /* 0x0000001b15047292 */ /* 0x000fe2000f8e3cff */
[----:B-1----:R-:W-:Y:S04]  /*5180*/  VIADD R12, R12, 0xffffffe ;  /* 0x0ffffffe0c0c7836 */ /* 0x002fe80000000000 */
[----:B------:R-:W1:Y:S04]  /*5190*/  F2I.FTZ.U32.TRUNC.NTZ R13, R12 ;  /* 0x0000000c000d7305 */ /* 0x000e68000021f000 */
[----:B------:R-:W-:Y:S02]  /*51a0*/  @UP0 UIADD3 UR12, UPT, UPT, UR12, 0x1, URZ ;  /* 0x000000010c0c0890 */ /* 0x000fe4000fffe0ff */
[----:B------:R-:W-:Y:S01]  /*51b0*/  UISETP.GE.AND UP0, UPT, UR4, URZ, UPT ;  /* 0x000000ff0400728c */ /* 0x000fe2000bf06270 */
[----:B-1----:R-:W-:Y:S01]  /*51c0*/  IADD3 R3, PT, PT, RZ, -R13, RZ ;  /* 0x8000000dff037210 */ /* 0x002fe20007ffe0ff */
[----:B------:R-:W-:Y:S09]  /*51d0*/  IMAD.MOV.U32 R12, RZ, RZ, RZ ;  /* 0x000000ffff0c7224 */ /* 0x000ff200078e00ff */
[----:B------:R-:W-:Y:S02]  /*51e0*/  @!UP0 UIADD3 UR12, UPT, UPT, -UR12, URZ, URZ ;  /* 0x000000ff0c0c8290 */ /* 0x000fe4000fffe1ff */
[----:B------:R-:W-:Y:S01]  /*51f0*/  @!UP5 ULOP3.LUT UR12, URZ, UR27, URZ, 0x33, !UPT ;  /* 0x0000001bff0cd292 */ /* 0x000fe2000f8e33ff */
[----:B------:R-:W-:Y:S04]  /*5200*/  IMAD R3, R3, R8, RZ ;  /* 0x0000000803037224 */ /* 0x000fe800078e02ff */
[----:B------:R-:W-:Y:S04]  /*5210*/  IMAD.HI.U32 R13, R13, R3, R12 ;  /* 0x000000030d0d7227 */ /* 0x000fe800078e000c */
[----:B------:R-:W-:Y:S05]  /*5220*/  IMAD.U32 R0, RZ, RZ, UR12 ;  /* 0x0000000cff007e24 */ /* 0x000fea000f8e00ff */
[----:B------:R-:W-:Y:S04]  /*5230*/  IABS R0, R0 ;  /* 0x0000000000007213 */ /* 0x000fe80000000000 */
[----:B------:R-:W-:Y:S11]  /*5240*/  R2UR UR4, R0 ;  /* 0x00000000000472ca */ /* 0x000ff600000e0000 */
[----:B------:R-:W-:Y:S02]  /*5250*/  @!UPT UIADD3 URZ, UPT, UPT, URZ, URZ, URZ ;  /* 0x000000fffffff290 */ /* 0x000fe4000fffe0ff */
[----:B------:R-:W-:Y:S07]  /*5260*/  UIMAD.WIDE.U32 UR6, UR42, UR4, URZ ;  /* 0x000000042a0672a5 */ /* 0x000fee000f8e00ff */
[----:B------:R-:W-:Y:S02]  /*5270*/  UMOV UR13, UR7 ;  /* 0x00000007000d7c82 */ /* 0x000fe40008000000 */
[----:B------:R-:W-:Y:S04]  /*5280*/  UIADD3 UR5, UPT, UPT, -UR13, URZ, URZ ;  /* 0x000000ff0d057290 */ /* 0x000fe8000fffe1ff */
[----:B------:R-:W-:Y:S04]  /*5290*/  UIMAD UR4, UR25, UR5, UR4 ;  /* 0x00000005190472a4 */ /* 0x000fe8000f8e0204 */
[----:B------:R-:W-:Y:S11]  /*52a0*/  UISETP.GT.U32.AND UP0, UPT, UR25, UR4, UPT ;  /* 0x000000041900728c */ /* 0x000ff6000bf04070 */
[----:B------:R-:W-:Y:S02]  /*52b0*/  @!UP0 UIADD3 UR4, UPT, UPT, UR4, -UR25, URZ ;  /* 0x8000001904048290 */ /* 0x000fe4000fffe0ff */
[----:B------:R-:W-:Y:S02]  /*52c0*/  @!UP0 UIADD3 UR13, UPT, UPT, UR13, 0x1, URZ ;  /* 0x000000010d0d8890 */ /* 0x000fe4000fffe0ff */
[----:B------:R-:W-:Y:S02]  /*52d0*/  UISETP.GE.U32.AND UP0, UPT, UR4, UR25, UPT ;  /* 0x000000190400728c */ /* 0x000fe4000bf06070 */
[----:B------:R-:W-:Y:S09]  /*52e0*/  ULOP3.LUT UR4, UR12, UR56, URZ, 0x3c, !UPT ;  /* 0x000000380c047292 */ /* 0x000ff2000f8e3cff */
[----:B------:R-:W-:Y:S02]  /*52f0*/  @UP0 UIADD3 UR13, UPT, UPT, UR13, 0x1, URZ ;  /* 0x000000010d0d0890 */ /* 0x000fe4000fffe0ff */
[----:B------:R-:W-:Y:S11]  /*5300*/  UISETP.GE.AND UP0, UPT, UR4, URZ, UPT ;  /* 0x000000ff0400728c */ /* 0x000ff6000bf06270 */
[----:B------:R-:W-:Y:S02]  /*5310*/  @!UP0 UIADD3 UR13, UPT, UPT, -UR13, URZ, URZ ;  /* 0x000000ff0d0d8290 */ /* 0x000fe4000fffe1ff */
[----:B------:R-:W-:Y:S02]  /*5320*/  @!UP2 ULOP3.LUT UR13, URZ, UR56, URZ, 0x33, !UPT ;  /* 0x00000038ff0da292 */ /* 0x000fe4000f8e33ff */
[----:B------:R-:W-:Y:S02]  /*5330*/  UISETP.NE.AND UP2, UPT, UR29, URZ, UPT ;  /* 0x000000ff1d00728c */ /* 0x000fe4000bf45270 */
[----:B------:R-:W-:Y:S02]  /*5340*/  ULOP3.LUT UR4, UR13, UR29, URZ, 0x3c, !UPT ;  /* 0x0000001d0d047292 */ /* 0x000fe4000f8e3cff */
[----:B------:R-:W-:Y:S01]  /*5350*/  UIADD3 UR5, UPT, UPT, -UR13, URZ, URZ ;  /* 0x000000ff0d057290 */ /* 0x000fe2000fffe1ff */
[----:B------:R-:W-:Y:S01]  /*5360*/  IMAD.U32 R0, RZ, RZ, UR13 ;  /* 0x0000000dff007e24 */ /* 0x000fe2000f8e00ff */
[----:B------:R-:W-:Y:S02]  /*5370*/  UISETP.GE.AND UP0, UPT, UR4, URZ, UPT ;  /* 0x000000ff0400728c */ /* 0x000fe4000bf06270 */
[----:B------:R-:W-:Y:S02]  /*5380*/  UIADD3 UR4, UPT, UPT, -UR12, URZ, URZ ;  /* 0x000000ff0c047290 */ /* 0x000fe4000fffe1ff */
[----:B------:R-:W-:Y:S01]  /*5390*/  IABS R0, R0 ;  /* 0x0000000000007213 */ /* 0x000fe20000000000 */
[----:B------:R-:W-:Y:S02]  /*53a0*/  UIMAD UR12, UR56, UR5, UR12 ;  /* 0x00000005380c72a4 */ /* 0x000fe4000f8e020c */
[----:B------:R-:W-:Y:S02]  /*53b0*/  UIMAD UR4, UR27, UR4, UR21 ;  /* 0x000000041b0472a4 */ /* 0x000fe4000f8e0215 */
[----:B------:R-:W-:Y:S02]  /*53c0*/  IMAD.HI.U32 R13, R13, R0, RZ ;  /* 0x000000000d0d7227 */ /* 0x000fe400078e00ff */
[----:B------:R-:W-:Y:S03]  /*53d0*/  USHF.L.U32 UR4, UR4, 0x7, URZ ;  /* 0x0000000704047899 */ /* 0x000fe600080006ff */
[C---:B------:R-:W-:Y:S05]  /*53e0*/  IADD3 R3, PT, PT, -R13.reuse, RZ, RZ ;  /* 0x000000ff0d037210 */ /* 0x040fea0007ffe1ff */
[C---:B------:R-:W-:Y:S05]  /*53f0*/  IMAD R0, R8.reuse, R3, R0 ;  /* 0x0000000308007224 */ /* 0x040fea00078e0200 */
[----:B------:R-:W-:Y:S11]  /*5400*/  ISETP.GT.U32.AND P1, PT, R8, R0, PT ;  /* 0x000000000800720c */ /* 0x000ff60003f24070 */
[----:B------:R-:W-:Y:S02]  /*5410*/  @!UPT UIADD3 URZ, UPT, UPT, URZ, URZ, URZ ;  /* 0x000000fffffff290 */ /* 0x000fe4000fffe0ff */
[----:B------:R-:W-:Y:S02]  /*5420*/  @!P1 IMAD.IADD R0, R0, 0x1, -R8 ;  /* 0x0000000100009824 */ /* 0x000fe400078e0a08 */
[----:B------:R-:W-:Y:S01]  /*5430*/  @!P1 VIADD R13, R13, 0x1 ;  /* 0x000000010d0d9836 */ /* 0x000fe20000000000 */
[----:B------:R-:W-:Y:S02]  /*5440*/  ISETP.NE.U32.AND P1, PT, RZ, UR30, PT ;  /* 0x0000001eff007c0c */ /* 0x000fe4000bf25070 */
[----:B------:R-:W-:Y:S02]  /*5450*/  ISETP.GE.U32.AND P2, PT, R0, R8, PT ;  /* 0x000000080000720c */ /* 0x000fe40003f46070 */
[----:B------:R-:W-:Y:S02]  /*5460*/  ISETP.NE.AND.EX P1, PT, RZ, UR31, PT, P1 ;  /* 0x0000001fff007c0c */ /* 0x000fe4000bf25310 */
[----:B------:R-:W-:Y:S09]  /*5470*/  SHF.L.U32 R8, R10, 0x1f, RZ ;  /* 0x0000001f0a087819 */ /* 0x000ff200000006ff */
[----:B------:R-:W-:Y:S04]  /*5480*/  @P2 IADD3 R13, PT, PT, R13, 0x1, RZ ;  /* 0x000000010d0d2810 */ /* 0x000fe80007ffe0ff */
[----:B------:R-:W-:Y:S11]  /*5490*/  R2UR UR14, R13 ;  /* 0x000000000d0e72ca */ /* 0x000ff600000e0000 */
[----:B------:R-:W-:Y:S02]  /*54a0*/  @!UPT UIADD3 URZ, UPT, UPT, URZ, URZ, URZ ;  /* 0x000000fffffff290 */ /* 0x000fe4000fffe0ff */
[----:B------:R-:W-:Y:S02]  /*54b0*/  @!UP0 UIADD3 UR14, UPT, UPT, -UR14, URZ, URZ ;  /* 0x000000ff0e0e8290 */ /* 0x000fe4000fffe1ff */
[----:B------:R-:W-:Y:S04]  /*54c0*/  @!UP2 ULOP3.LUT UR14, URZ, UR29, URZ, 0x33, !UPT ;  /* 0x0000001dff0ea292 */ /* 0x000fe8000f8e33ff */
[----:B------:R-:W-:Y:S04]  /*54d0*/  UIADD3 UR6, UPT, UPT, -UR14, URZ, URZ ;  /* 0x000000ff0e067290 */ /* 0x000fe8000fffe1ff */
[----:B------:R-:W-:Y:S01]  /*54e0*/  UIMAD UR13, UR29, UR6, UR13 ;  /* 0x000000061d0d72a4 */ /* 0x000fe2000f8e020d */
[----:B------:R-:W-:Y:S11]  /*54f0*/  BRA.U !UP4, `(.L_x_68) ;  /* 0x000000010c387547 */ /* 0x000ff6000b800000 */
[----:B------:R-:W-:Y:S01]  /*5500*/  UPLOP3.LUT UP1, UPT, UPT, UPT, UP6, 0x80, 0x8 ;  /* 0x000000000008789c */ /* 0x000fe20003f2f060 */
[----:B------:R-:W-:Y:S01]  /*5510*/  HFMA2 R0, -RZ, RZ, 0, 5.9604644775390625e-08 ;  /* 0x00000001ff007431 */ /* 0x000fe200000001ff */
[----:B------:R-:W1:Y:S01]  /*5520*/  LDCU.64 UR8, c[0x0][0x358] ;  /* 0x00006b00ff0877ac */ /* 0x000e620008000a00 */
[----:B------:R-:W-:Y:S03]  /*5530*/  IMAD.MOV.U32 R55, RZ, RZ, 0x1 ;  /* 0x00000001ff377424 */ /* 0x000fe600078e00ff */
[----:B------:R-:W-:Y:S05]  /*5540*/  PLOP3.LUT P2, PT, PT, PT, UP1, 0x80, 0x8 ;  /* 0x000000000008781c */ /* 0x000fea0003f4f018 */
[----:B------:R-:W2:Y:S01]  /*5550*/  @UP1 LDCU.64 UR6, c[0x0][0x988] ;  /* 0x00013100ff0617ac */ /* 0x000ea20008000a00 */
[----:B------:R-:W-:Y:S07]  /*5560*/  @UP1 UIMAD UR5, UR50, UR30, URZ ;  /* 0x0000001e320512a4 */ /* 0x000fee000f8e02ff */
[----:B------:R-:W-:Y:S01]  /*5570*/  @!P2 PRMT R55, R0, 0x7610, R55 ;  /* 0x000076100037a816 */ /* 0x000fe20000000037 */
[----:B--2---:R-:W-:Y:S03]  /*5580*/  @UP1 UIMAD.WIDE UR6, UR5, 0x4, UR6 ;  /* 0x00000004050618a5 */ /* 0x004fe6000f8e0206 */
[----:B------:R-:W2:Y:S03]  /*5590*/  @!UP1 LDCU UR5, c[0x0][0x980] ;  /* 0x00013000ff0597ac */ /* 0x000ea60008000800 */
[----:B------:R-:W-:Y:S01]  /*55a0*/  IMAD.U32 R12, RZ, RZ, UR6 ;  /* 0x00000006ff0c7e24 */ /* 0x000fe2000f8e00ff */
[----:B------:R-:W-:Y:S05]  /*55b0*/  MOV R13, UR7 ;  /* 0x00000007000d7c02 */ /* 0x000fea0008000f00 */
[----:B-1---5:R1:W5:Y:S02]  /*55c0*/  @P2 LDG.E R27, desc[UR8][R12.64] ;  /* 0x000000080c1b2981 */ /* 0x022364000c1e1900 */
[----:B-12---:R-:W-:Y:S07]  /*55d0*/  @!P2 IMAD.U32 R27, RZ, RZ, UR5 ;  /* 0x00000005ff1bae24 */ /* 0x006fee000f8e00ff */
.L_x_68:
[----:B-----5:R-:W-:Y:S01]  /*55e0*/  @!P1 FSETP.EQ.AND P3, PT, R27, RZ, PT ;  /* 0x000000ff1b00920b */ /* 0x020fe20003f62000 */
[----:B------:R-:W-:Y:S01]  /*55f0*/  @!UPT UIADD3 URZ, UPT, UPT, URZ, URZ, URZ ;  /* 0x000000fffffff290 */ /* 0x000fe2000fffe0ff */
[----:B------:R-:W-:Y:S11]  /*5600*/  @!P1 BRA `(.L_x_69) ;  /* 0x0000000000149947 */ /* 0x000ff60003800000 */
[----:B------:R-:W-:Y:S02]  /*5610*/  LOP3.LUT P1, RZ, R55, 0xff, RZ, 0xc0, !PT ;  /* 0x000000ff37ff7812 */ /* 0x000fe4000782c0ff */
[----:B------:R-:W-:Y:S04]  /*5620*/  PLOP3.LUT P3, PT, PT, PT, UP1, 0x80, 0x8 ;  /* 0x000000000008781c */ /* 0x000fe80003f6f018 */
[----:B------:R-:W-:Y:S07]  /*5630*/  PLOP3.LUT P3, PT, P3, PT, PT, 0x8, 0x80 ;  /* 0x000000000080781c */ /* 0x000fee0001f6e170 */
[----:B------:R-:W-:Y:S11]  /*5640*/  @P1 FSETP.EQ.AND P3, PT, R27, RZ, PT ;  /* 0x000000ff1b00120b */ /* 0x000ff60003f62000 */
[----:B------:R-:W-:Y:S02]  /*5650*/  @!UPT UIADD3 URZ, UPT, UPT, URZ, URZ, URZ ;  /* 0x000000fffffff290 */ /* 0x000fe4000fffe0ff */
.L_x_69:
[----:B------:R-:W1:Y:S01]  /*5660*/  SYNCS.PHASECHK.TRANS64.TRYWAIT P1, [UR20+0xa0], R8 ;  /* 0x0000a008ff0075a7 */ /* 0x000e620008021114 */
[----:B------:R-:W-:Y:S04]  /*5670*/  ELECT P2, URZ, PT ;  /* 0x0000000000ff782f */ /* 0x000fe80003840000 */
[----:B------:R-:W-:Y:S01]  /*5680*/  PLOP3.LUT P2, PT, P3, P2, PT, 0xf2, 0x2f ;  /* 0x00000000002f781c */ /* 0x000fe20001f45e72 */
[----:B------:R-:W-:Y:S01]  /*5690*/  @!UPT UIADD3 URZ, UPT, UPT, URZ, URZ, URZ ;  /* 0x000000fffffff290 */ /* 0x000fe2000fffe0ff */
[----:B-1----:R-:W-:Y:S11]  /*56a0*/  @!P1 BRA `(.L_x_70) ;  /* 0x0000004800449947 */ /* 0x002ff60003800000 */
.L_x_162:
[----:B------:R-:W-:Y:S01]  /*56b0*/  @!P2 IADD3 R3, P1, PT, R14, 0x680, RZ ;  /* 0x000006800e03a810 */ /* 0x000fe20007f3e0ff */
[----:B------:R-:W-:Y:S01]  /*56c0*/  VOTEU.ALL UP0, P2 ;  /* 0x0000000000ff7886 */ /* 0x000fe20001000000 */
[----:B------:R-:W-:Y:S01]  /*56d0*/  UMOV UR22, 0x0 ;  /* 0x0000000000167882 */ /* 0x000fe20000000000 */
[----:B------:R-:W-:Y:S01]  /*56e0*/  UMOV UR23, 0x10000000 ;  /* 0x1000000000177882 */ /* 0x000fe20000000000 */
[----:B------:R-:W-:Y:S01]  /*56f0*/  @!P2 R2UR UR6, R3 ;  /* 0x000000000306a2ca */ /* 0x000fe200000e0000 */
[----:B-1----:R-:W-:Y:S01]  /*5700*/  @!P2 IMAD.X R0, RZ, RZ, R15, P1 ;  /* 0x000000ffff00a224 */ /* 0x002fe200008e060f */
[----:B------:R-:W-:Y:S01]  /*5710*/  @!UP0 UIADD3 UR8, UPT, UPT, UR20, 0x200, URZ ;  /* 0x0000020014088890 */ /* 0x000fe2000fffe0ff */
[----:B------:R-:W-:Y:S03]  /*5720*/  VOTEU.ALL UP0, P2 ;  /* 0x0000000000ff7886 */ /* 0x000fe60001000000 */
[----:B------:R-:W-:Y:S01]  /*5730*/  @!P2 R2UR UR5, R0 ;  /* 0x000000000005a2ca */ /* 0x000fe200000e0000 */
[----:B------:R-:W-:Y:S01]  /*5740*/  @!P2 IMAD.MOV.U32 R0, RZ, RZ, 0x1000 ;  /* 0x00001000ff00a424 */ /* 0x000fe200078e00ff */
[----:B------:R-:W-:Y:S01]  /*5750*/  @!UP0 UMOV UR9, UR38 ;  /* 0x0000002600098c82 */ /* 0x000fe20008000000 */
[----:B------:R-:W-:Y:S04]  /*5760*/  @!UP0 UMOV UR10, UR4 ;  /* 0x00000004000a8c82 */ /* 0x000fe80008000000 */
[----:B------:R-:W-:Y:S05]  /*5770*/  IMAD.U32 R12, RZ, RZ, UR6 ;  /* 0x00000006ff0c7e24 */ /* 0x000fea000f8e00ff */
[----:B------:R-:W-:Y:S01]  /*5780*/  @!P2 R2UR UR6, R12 ;  /* 0x000000000c06a2ca */ /* 0x000fe200000e0000 */
[----:B------:R-:W-:Y:S05]  /*5790*/  IMAD.U32 R13, RZ, RZ, UR5 ;  /* 0x00000005ff0d7e24 */ /* 0x000fea000f8e00ff */
[----:B------:R-:W-:Y:S11]  /*57a0*/  @!P2 R2UR UR7, R13 ;  /* 0x000000000d07a2ca */ /* 0x000ff600000e0000 */
[----:B------:R-:W-:Y:S02]  /*57b0*/  @!UPT UIADD3 URZ, UPT, UPT, URZ, URZ, URZ ;  /* 0x000000fffffff290 */ /* 0x000fe4000fffe0ff */
[----:B------:R1:W-:Y:S01]  /*57c0*/  @!UP0 UTMALDG.5D [UR8], [UR6], desc[UR22] ;  /* 0x00001608060085b4 */ /* 0x0003e20008021000 */
[----:B------:R1:W-:Y:S01]  /*57d0*/  @!P2 SYNCS.ARRIVE.TRANS64.RED.A0TR RZ, [UR20+0x80], R0 ;  /* 0x00008000ffffa9a7 */ /* 0x0003e20008300414 */
[----:B------:R-:W-:Y:S01]  /*57e0*/  SYNCS.ARRIVE.TRANS64.RED.A1T0 RZ, [UR54], RZ ;  /* 0x000000ffffff79a7 */ /* 0x000fe20008100436 */
[----:B------:R-:W2:Y:S02]  /*57f0*/  SYNCS.PHASECHK.TRANS64.TRYWAIT P1, [UR20+0xa8], R8 ;  /* 0x0000a808ff0075a7 */ /* 0x000ea40008021114 */
[----:B-12---:R-:W-:Y:S05]  /*5800*/  @!P1 BRA `(.L_x_71) ;  /* 0x0000004800049947 */ /* 0x006fea0003800000 */
.L_x_164:
[----:B------:R-:W-:Y:S01]  /*5810*/  @!P2 IADD3 R3, P1, PT, R14, 0x680, RZ ;  /* 0x000006800e03a810 */ /* 0x000fe20007f3e0ff */
[----:B------:R-:W-:Y:S01]  /*5820*/  VOTEU.ALL UP0, P2 ;  /* 0x0000000000ff7886 */ /* 0x000fe20001000000 */
[----:B------:R-:W-:Y:S01]  /*5830*/  UMOV UR22, 0x0 ;  /* 0x0000000000167882 */ /* 0x000fe20000000000 */
[----:B------:R-:W-:Y:S01]  /*5840*/  UMOV UR23, 0x10000000 ;  /* 0x1000000000177882 */ /* 0x000fe20000000000 */
[----:B------:R-:W-:Y:S01]  /*5850*/  @!P2 R2UR UR6, R3 ;  /* 0x000000000306a2ca */ /* 0x000fe200000e0000 */
[----:B-1----:R-:W-:Y:S01]  /*5860*/  @!P2 IMAD.X R0, RZ, RZ, R15, P1 ;  /* 0x000000ffff00a224 */ /* 0x002fe200008e060f */
[----:B------:R-:W-:Y:S02]  /*5870*/  @!UP0 UIADD3 UR8, UPT, UPT, UR20, 0x1200, URZ ;  /* 0x0000120014088890 */ /* 0x000fe4000fffe0ff */
[----:B------:R-:W-:Y:S02]  /*5880*/  @!UP0 UIADD3 UR10, UPT, UPT, UR4, 0x20, URZ ;  /* 0x00000020040a8890 */ /* 0x000fe4000fffe0ff */
[----:B------:R-:W-:Y:S01]  /*5890*/  @!P2 R2UR UR5, R0 ;  /* 0x000000000005a2ca */ /* 0x000fe200000e0000 */
[----:B------:R-:W-:Y:S01]  /*58a0*/  VOTEU.ALL UP0, P2 ;  /* 0x0000000000ff7886 */ /* 0x000fe20001000000 */
[----:B------:R-:W-:Y:S04]  /*58b0*/  @!P2 IMAD.MOV.U32 R0, RZ, RZ, 0x1000 ;  /* 0x00001000ff00a424 */ /* 0x000fe800078e00ff */
[----:B------:R-:W-:Y:S01]  /*58c0*/  @!UP0 UMOV UR9, UR37 ;  /* 0x0000002500098c82 */ /* 0x000fe20008000000 */
        /* <DEDUP_REMOVED lines=10> */
.L_x_166:
        /* <DEDUP_REMOVED lines=20> */
[----:B--2---:R-:W-:Y:S01]  /*5ab0*/  @P0 SHF.R.U32.HI R0, RZ, 0x10, R5 ;  /* 0x00000010ff000819 */ /* 0x004fe20000011605 */
[----:B------:R-:W2:Y:S03]  /*5ac0*/  SYNCS.PHASECHK.TRANS64.TRYWAIT P1, [UR20+0xb8], R8 ;  /* 0x0000b808ff0075a7 */ /* 0x000ea60008021114 */
[----:B------:R-:W-:Y:S01]  /*5ad0*/  @P0 R2UR UR50, R0 ;  /* 0x00000000003202ca */ /* 0x000fe200000e0000 */
[----:B------:R-:W-:Y:S03]  /*5ae0*/  @!UPT UIADD3 URZ, UPT, UPT, URZ, URZ, URZ ;  /* 0x000000fffffff290 */ /* 0x000fe6000fffe0ff */
[----:B-12---:R-:W-:Y:S11]  /*5af0*/  @!P1 BRA `(.L_x_73) ;  /* 0x0000004400789947 */ /* 0x006ff60003800000 */
.L_x_168:
[----:B------:R-:W-:Y:S01]  /*5b00*/  @!P2 IADD3 R3, P0, PT, R14, 0x680, RZ ;  /* 0x000006800e03a810 */ /* 0x000fe20007f1e0ff */
[----:B------:R-:W-:Y:S01]  /*5b10*/  VOTEU.ALL UP0, P2 ;  /* 0x0000000000ff7886 */ /* 0x000fe20001000000 */
[----:B------:R-:W-:Y:S01]  /*5b20*/  UMOV UR6, 0x0 ;  /* 0x0000000000067882 */ /* 0x000fe20000000000 */
[----:B------:R-:W-:Y:S01]  /*5b30*/  UMOV UR7, 0x10000000 ;  /* 0x1000000000077882 */ /* 0x000fe20000000000 */
[----:B------:R-:W-:Y:S01]  /*5b40*/  @!P2 R2UR UR5, R3 ;  /* 0x000000000305a2ca */ /* 0x000fe200000e0000 */
[----:B-1----:R-:W-:Y:S01]  /*5b50*/  @!P2 IMAD.X R0, RZ, RZ, R15, P0 ;  /* 0x000000ffff00a224 */ /* 0x002fe200000e060f */
[----:B------:R-:W-:Y:S01]  /*5b60*/  @!UP0 UIADD3 UR10, UPT, UPT, UR4, 0x60, URZ ;  /* 0x00000060040a8890 */ /* 0x000fe2000fffe0ff */
[----:B------:R-:W-:Y:S01]  /*5b70*/  LOP3.LUT P0, RZ, R6, 0x1, RZ, 0xc0, !PT ;  /* 0x0000000106ff7812 */ /* 0x000fe2000780c0ff */
[----:B------:R-:W-:Y:S01]  /*5b80*/  @!UP0 UIADD3 UR8, UPT, UPT, UR20, 0x3200, URZ ;  /* 0x0000320014088890 */ /* 0x000fe2000fffe0ff */
[----:B------:R-:W-:Y:S01]  /*5b90*/  LOP3.LUT R10, R10, 0x1, RZ, 0x3c, !PT ;  /* 0x000000010a0a7812 */ /* 0x000fe200078e3cff */
[----:B------:R-:W-:Y:S01]  /*5ba0*/  @!UP0 UIADD3 UR9, UPT, UPT, UR20, 0x98, URZ ;  /* 0x0000009814098890 */ /* 0x000fe2000fffe0ff */
[----:B------:R-:W-:Y:S01]  /*5bb0*/  @!P2 R2UR UR4, R0 ;  /* 0x000000000004a2ca */ /* 0x000fe200000e0000 */
[----:B------:R-:W-:Y:S01]  /*5bc0*/  VOTEU.ALL UP0, P2 ;  /* 0x0000000000ff7886 */ /* 0x000fe20001000000 */
[----:B------:R-:W-:Y:S01]  /*5bd0*/  UIADD3 UR21, UPT, UPT, UR15, UR47, URZ ;  /* 0x0000002f0f157290 */ /* 0x000fe2000fffe0ff */
[----:B------:R-:W-:Y:S01]  /*5be0*/  LOP3.LUT R9, R9, 0x1, RZ, 0x3c, !PT ;  /* 0x0000000109097812 */ /* 0x000fe200078e3cff */
[----:B------:R-:W-:Y:S02]  /*5bf0*/  UIADD3 UR28, UPT, UPT, UR16, UR46, URZ ;  /* 0x0000002e101c7290 */ /* 0x000fe4000fffe0ff */
[----:B------:R-:W-:Y:S01]  /*5c00*/  IMAD.U32 R12, RZ, RZ, UR5 ;  /* 0x00000005ff0c7e24 */ /* 0x000fe2000f8e00ff */
[----:B------:R-:W-:Y:S06]  /*5c10*/  UPLOP3.LUT UP2, UPT, UPT, UPT, UPT, 0x80, 0x8 ;  /* 0x000000000008789c */ /* 0x000fec0003f4f070 */
[----:B------:R-:W-:Y:S01]  /*5c20*/  IMAD.U32 R13, RZ, RZ, UR4 ;  /* 0x00000004ff0d7e24 */ /* 0x000fe2000f8e00ff */
[----:B------:R-:W-:Y:S04]  /*5c30*/  @!P2 R2UR UR4, R12 ;  /* 0x000000000c04a2ca */ /* 0x000fe800000e0000 */
[----:B------:R-:W-:Y:S11]  /*5c40*/  @!P2 R2UR UR5, R13 ;  /* 0x000000000d05a2ca */ /* 0x000ff600000e0000 */
[----:B------:R-:W-:Y:S02]  /*5c50*/  @!UPT UIADD3 URZ, UPT, UPT, URZ, URZ, URZ ;  /* 0x000000fffffff290 */ /* 0x000fe4000fffe0ff */
[----:B------:R1:W-:Y:S01]  /*5c60*/  @!UP0 UTMALDG.5D [UR8], [UR4], desc[UR6] ;  /* 0x00000608040085b4 */ /* 0x0003e20008021000 */
[----:B------:R1:W-:Y:S01]  /*5c70*/  @!P2 SYNCS.ARRIVE.TRANS64.RED.A0TR RZ, [UR20+0x98], R2 ;  /* 0x00009802ffffa9a7 */ /* 0x0003e20008300414 */
[----:B------:R-:W-:Y:S01]  /*5c80*/  SYNCS.ARRIVE.TRANS64.RED.A1T0 RZ, [UR51], RZ ;  /* 0x000000ffffff79a7 */ /* 0x000fe20008100433 */
[----:B------:R-:W-:Y:S05]  /*5c90*/  @P0 BRA `(.L_x_74) ;  /* 0xffffffec007c0947 */ /* 0x000fea000383ffff */
[----:B-1----:R-:W-:-:S04]  /*5ca0*/  SHF.L.U32 R2, R10, 0x1f, RZ ;  /* 0x0000001f0a027819 */ /* 0x002fc800000006ff */
[----:B------:R-:W1:Y:S02]  /*5cb0*/  SYNCS.PHASECHK.TRANS64.TRYWAIT P0, [UR20+0xa0], R2 ;  /* 0x0000a002ff0075a7 */ /* 0x000e640008001114 */
[----:B-1----:R-:W-:Y:S05]  /*5cc0*/  @!P0 BRA `(.L_x_75) ;  /* 0x00000044001c8947 */ /* 0x002fea0003800000 */
.L_x_170:
[----:B------:R-:W2:Y:S02]  /*5cd0*/  SYNCS.PHASECHK.TRANS64.TRYWAIT P0, [UR20+0xa8], R2 ;  /* 0x0000a802ff0075a7 */ /* 0x000ea40008001114 */
[----:B--2---:R-:W-:Y:S05]  /*5ce0*/  @!P0 BRA `(.L_x_76) ;  /* 0x00000044002c8947 */ /* 0x004fea0003800000 */
.L_x_172:
[----:B------:R-:W2:Y:S02]  /*5cf0*/  SYNCS.PHASECHK.TRANS64.TRYWAIT P0, [UR20+0xb0], R2 ;  /* 0x0000b002ff0075a7 */ /* 0x000ea40008001114 */
[----:B--2---:R-:W-:Y:S05]  /*5d00*/  @!P0 BRA `(.L_x_77) ;  /* 0x00000044003c8947 */ /* 0x004fea0003800000 */
.L_x_174:
[----:B-1----:R-:W-:-:S07]  /*5d10*/  MOV R0, UR20 ;  /* 0x0000001400007c02 */ /* 0x002fce0008000f00 */
.L_x_78:
[----:B-1----:R-:W-:-:S04]  /*5d20*/  SHF.L.U32 R2, R10, 0x1f, RZ ;  /* 0x0000001f0a027819 */ /* 0x002fc800000006ff */
[----:B------:R1:W2:Y:S03]  /*5d30*/  SYNCS.PHASECHK.TRANS64.TRYWAIT P0, [R0+URZ+0xb8], R2 ;  /* 0x0000b802000075a7 */ /* 0x0002a600080011ff */
[----:B--2---:R-:W-:Y:S05]  /*5d40*/  @!P0 NANOSLEEP.SYNCS 0x989680 ;  /* 0x009896800000895d */ /* 0x004fea0003900000 */
[----:B------:R-:W2:Y:S02]  /*5d50*/  @!P0 SYNCS.PHASECHK.TRANS64 P0, [R0+URZ+0xb8], R2 ;  /* 0x0000b802000085a7 */ /* 0x000ea400080010ff */
[----:B--2---:R-:W-:Y:S05]  /*5d60*/  @P0 EXIT ;  /* 0x000000000000094d */ /* 0x004fea0003800000 */
[----:B------:R-:W-:Y:S05]  /*5d70*/  BRA `(.L_x_78) ;  /* 0xfffffffc00e87947 */ /* 0x000fea000383ffff */
.L_x_63:
[----:B------:R-:W-:-:S06]  /*5d80*/  UISETP.GE.AND UP0, UPT, UR18, 0x4, UPT ;  /* 0x000000041200788c */ /* 0x000fcc000bf06270 */
[----:B------:R-:W-:-:S13]  /*5d90*/  PLOP3.LUT P0, PT, PT, PT, UP0, 0x80, 0x8 ;  /* 0x000000000008781c */ /* 0x000fda0003f0f008 */
[----:B-1----:R-:W-:Y:S05]  /*5da0*/  @!P0 EXIT ;  /* 0x000000000000894d */ /* 0x002fea0003800000 */
[----:B------:R-:W1:Y:S08]  /*5db0*/  S2UR UR4, SR_CgaCtaId ;  /* 0x00000000000479c3 */ /* 0x000e700000008800 */
[----:B------:R-:W-:Y:S01]  /*5dc0*/  BAR.SYNC.DEFER_BLOCKING 0x6, 0xa0 ;  /* 0x0182800000007b1d */ /* 0x000fe20000010000 */
[C---:B------:R-:W-:Y:S01]  /*5dd0*/  IMAD.SHL.U32 R4, R54.reuse, 0x20, RZ ;  /* 0x0000002036047824 */ /* 0x040fe200078e00ff */
[----:B------:R-:W-:Y:S01]  /*5de0*/  USHF.R.S32.HI UR53, URZ, 0x1f, UR5 ;  /* 0x0000001fff357899 */ /* 0x000fe20008011405 */
[C---:B------:R-:W-:Y:S01]  /*5df0*/  IMAD.SHL.U32 R0, R54.reuse, 0x4, RZ ;  /* 0x0000000436007824 */ /* 0x040fe200078e00ff */
[C---:B------:R-:W-:Y:S01]  /*5e00*/  LOP3.LUT P0, RZ, R54.reuse, 0x4, RZ, 0xc0, !PT ;  /* 0x0000000436ff7812 */ /* 0x040fe2000780c0ff */
[----:B------:R-:W-:Y:S01]  /*5e10*/  IMAD.SHL.U32 R53, R54, 0x10, RZ ;  /* 0x0000001036357824 */ /* 0x000fe200078e00ff */
[----:B------:R-:W-:Y:S01]  /*5e20*/  UMOV UR49, 0x400 ;  /* 0x0000040000317882 */ /* 0x000fe20000000000 */
[----:B------:R-:W-:Y:S01]  /*5e30*/  LOP3.LUT R3, R4, 0xc0, RZ, 0xc0, !PT ;  /* 0x000000c004037812 */ /* 0x000fe200078ec0ff */
[----:B------:R-:W2:Y:S01]  /*5e40*/  LDC.64 R42, c[0x0][0x9b0] ;  /* 0x00026c00ff2a7b82 */ /* 0x000ea20000000a00 */
[----:B------:R-:W3:Y:S01]  /*5e50*/  LDCU.64 UR6, c[0x0][0x990] ;  /* 0x00013200ff0677ac */ /* 0x000ee20008000a00 */
[----:B------:R-:W-:Y:S01]  /*5e60*/  LOP3.LUT R53, R53, 0x600, RZ, 0xc0, !PT ;  /* 0x0000060035357812 */ /* 0x000fe200078ec0ff */
[----:B------:R-:W-:Y:S01]  /*5e70*/  IMAD.U32 R23, R54, 0x10000, RZ ;  /* 0x0001000036177824 */ /* 0x000fe200078e00ff */
[----:B------:R-:W-:Y:S01]  /*5e80*/  LOP3.LUT R0, R3, 0x18, R0, 0xf8, !PT ;  /* 0x0000001803007812 */ /* 0x000fe200078ef800 */
[----:B------:R-:W-:Y:S01]  /*5e90*/  IMAD.MOV.U32 R61, RZ, RZ, 0x20 ;  /* 0x00000020ff3d7424 */ /* 0x000fe200078e00ff */
[----:B------:R-:W-:Y:S01]  /*5ea0*/  SHF.R.U32.HI R3, RZ, 0x1, R54 ;  /* 0x00000001ff037819 */ /* 0x000fe20000011636 */
[----:B------:R-:W-:Y:S01]  /*5eb0*/  ULEA.HI UR53, UR53, UR5, URZ, 0x7 ;  /* 0x0000000535357291 */ /* 0x000fe2000f8f38ff */
[----:B------:R-:W4:Y:S01]  /*5ec0*/  LDC.64 R40, c[0x0][0x9a8] ;  /* 0x00026a00ff287b82 */ /* 0x000f220000000a00 */
[--C-:B------:R-:W-:Y:S01]  /*5ed0*/  LOP3.LUT R53, R53, 0x20, R4.reuse, 0xf8, !PT ;  /* 0x0000002035357812 */ /* 0x100fe200078ef804 */
[----:B------:R-:W-:Y:S01]  /*5ee0*/  IMAD.MOV.U32 R52, RZ, RZ, 0x1 ;  /* 0x00000001ff347424 */ /* 0x000fe200078e00ff */
[----:B------:R-:W-:Y:S01]  /*5ef0*/  LOP3.LUT R0, R0, 0x8, R3, 0x78, !PT ;  /* 0x0000000800007812 */ /* 0x000fe200078e7803 */
[----:B------:R-:W-:Y:S01]  /*5f00*/  IMAD.MOV.U32 R22, RZ, RZ, RZ ;  /* 0x000000ffff167224 */ /* 0x000fe200078e00ff */
[----:B------:R-:W-:-:S02]  /*5f10*/  LOP3.LUT R53, R53, 0x100, R4, 0xf8, !PT ;  /* 0x0000010035357812 */ /* 0x000fc400078ef804 */
[----:B------:R-:W-:Y:S01]  /*5f20*/  CS2R R50, SRZ ;  /* 0x0000000000327805 */ /* 0x000fe2000001ff00 */
[----:B-1----:R-:W-:Y:S01]  /*5f30*/  ULEA UR49, UR4, UR49, 0x18 ;  /* 0x0000003104317291 */ /* 0x002fe2000f8ec0ff */
[----:B------:R-:W-:Y:S01]  /*5f40*/  LOP3.LUT R54, R54, 0x60, RZ, 0xc0, !PT ;  /* 0x0000006036367812 */ /* 0x000fe200078ec0ff */
[----:B------:R-:W1:Y:S01]  /*5f50*/  LDCU UR62, c[0x0][0x370] ;  /* 0x00006e00ff3e77ac */ /* 0x000e620008000800 */
[----:B------:R-:W-:Y:S01]  /*5f60*/  LOP3.LUT R53, R53, R0, RZ, 0xfc, !PT ;  /* 0x0000000035357212 */ /* 0x000fe200078efcff */
[----:B---3--:R-:W-:Y:S01]  /*5f70*/  IMAD.U32 R58, RZ, RZ, UR6 ;  /* 0x00000006ff3a7e24 */ /* 0x008fe2000f8e00ff */
[----:B------:R-:W-:Y:S01]  /*5f80*/  LOP3.LUT R23, R23, 0x600000, RZ, 0xc0, !PT ;  /* 0x0060000017177812 */ /* 0x000fe200078ec0ff */
[----:B------:R-:W-:Y:S01]  /*5f90*/  UIADD3 UR4, UPT, UPT, UR49, 0x200, URZ ;  /* 0x0000020031047890 */ /* 0x000fe2000fffe0ff */
[----:B------:R-:W-:Y:S01]  /*5fa0*/  IMAD.U32 R57, RZ, RZ, UR7 ;  /* 0x00000007ff397e24 */ /* 0x000fe2000f8e00ff */
[----:B------:R-:W-:Y:S01]  /*5fb0*/  SEL R61, R61, 0xffffffe0, !P0 ;  /* 0xffffffe03d3d7807 */ /* 0x000fe20004000000 */
[----:B------:R-:W3:Y:S01]  /*5fc0*/  LDS R2, [UR49+0x120] ;  /* 0x00012031ff027984 */ /* 0x000ee20008000800 */
[----:B------:R-:W1:Y:S02]  /*5fd0*/  LDCU UR48, c[0x0][0xc0c] ;  /* 0x00018180ff3077ac */ /* 0x000e640008000800 */
[----:B------:R-:W-:Y:S01]  /*5fe0*/  IMAD.U32 R60, RZ, RZ, UR4 ;  /* 0x00000004ff3c7e24 */ /* 0x000fe2000f8e00ff */
[----:B------:R-:W1:Y:S01]  /*5ff0*/  LDCU UR38, c[0x0][0xc30] ;  /* 0x00018600ff2677ac */ /* 0x000e620008000800 */
[----:B------:R-:W1:Y:S01]  /*6000*/  LDCU.64 UR60, c[0x0][0x988] ;  /* 0x00013100ff3c77ac */ /* 0x000e620008000a00 */
[----:B------:R-:W1:Y:S01]  /*6010*/  LDCU.64 UR46, c[0x0][0xc28] ;  /* 0x00018500ff2e77ac */ /* 0x000e620008000a00 */
[----:B------:R-:W1:Y:S01]  /*6020*/  LDCU.128 UR56, c[0x0][0xc10] ;  /* 0x00018200ff3877ac */ /* 0x000e620008000c00 */
[----:B------:R-:W1:Y:S01]  /*6030*/  LDCU UR55, c[0x0][0x374] ;  /* 0x00006e80ff3777ac */ /* 0x000e620008000800 */
[----:B------:R-:W-:Y:S01]  /*6040*/  USHF.R.S32.HI UR53, URZ, 0x7, UR53 ;  /* 0x00000007ff357899 */ /* 0x000fe20008011435 */
[----:B------:R-:W-:Y:S01]  /*6050*/  UMOV UR54, URZ ;  /* 0x000000ff00367c82 */ /* 0x000fe20008000000 */
[----:B------:R-:W-:Y:S01]  /*6060*/  UMOV UR51, URZ ;  /* 0x000000ff00337c82 */ /* 0x000fe20008000000 */
[C---:B---3--:R-:W-:Y:S01]  /*6070*/  VIADD R3, R2.reuse, 0x80 ;  /* 0x0000008002037836 */ /* 0x048fe20000000000 */
[----:B------:R-:W-:-:S04]  /*6080*/  LOP3.LUT R2, R2, 0xffff, RZ, 0xc0, !PT ;  /* 0x0000ffff02027812 */ /* 0x000fc800078ec0ff */
[----:B------:R-:W-:-:S05]  /*6090*/  LOP3.LUT R3, R3, 0xffff, RZ, 0xc0, !PT ;  /* 0x0000ffff03037812 */ /* 0x000fca00078ec0ff */
[----:B-12-4-:R3:W-:Y:S02]  /*60a0*/  STL.64 [R1], R2 ;  /* 0x0000000201007387 */ /* 0x0167e40000100a00 */
.L_x_122:
[----:B---3--:R-:W-:Y:S04]  /*60b0*/  SHF.L.U32 R2, R50, 0x1f, RZ ;  /* 0x0000001f32027819 */ /* 0x008fe800000006ff */
[----:B-1----:R-:W1:Y:S02]  /*60c0*/  SYNCS.PHASECHK.TRANS64.TRYWAIT P0, [UR49+0xd0], R2 ;  /* 0x0000d002ff0075a7 */ /* 0x002e640008001131 */
[----:B-1----:R-:W-:Y:S05]  /*60d0*/  @!P0 BRA `(.L_x_79) ;  /* 0x0000004000608947 */ /* 0x002fea0003800000 */
.L_x_176:
[----:B------:R-:W2:Y:S01]  /*60e0*/  LDS.128 R44, [UR49+0x110] ;  /* 0x00011031ff2c7984 */ /* 0x000ea20008000c00 */
[----:B------:R-:W-:Y:S02]  /*60f0*/  UIADD3 UR4, UPT, UPT, UR49, 0xd8, URZ ;  /* 0x000000d831047890 */ /* 0x000fe4000fffe0ff */
[----:B------:R-:W-:Y:S02]  /*6100*/  UISETP.GE.AND UP1, UPT, UR39, 0x1, UPT ;  /* 0x000000012700788c */ /* 0x000fe4000bf26270 */
[----:B------:R-:W-:Y:S01]  /*6110*/  UPRMT UR4, URZ, 0x654, UR4 ;  /* 0x00000654ff047896 */ /* 0x000fe20008000004 */
        /* <DEDUP_REMOVED lines=15> */
[----:B------:R-:W-:Y:S01]  /*6210*/  @P0 R2UR UR5, R0 ;  /* 0x00000000000502ca */ /* 0x000fe200000e0000 */
[----:B------:R-:W-:Y:S05]  /*6220*/  IMAD.U32 R0, RZ, RZ, UR53 ;  /* 0x00000035ff007e24 */ /* 0x000fea000f8e00ff */
[----:B------:R-:W-:Y:S05]  /*6230*/  IABS R2, R0 ;  /* 0x0000000000027213 */ /* 0x000fea0000000000 */
[----:B------:R-:W-:Y:S02]  /*6240*/  @UP0 UMOV UR37, UR6 ;  /* 0x0000000600250c82 */ /* 0x000fe40008000000 */
[----:B------:R-:W-:Y:S01]  /*6250*/  @UP0 UMOV UR36, UR5 ;  /* 0x0000000500240c82 */ /* 0x000fe20008000000 */
[----:B------:R-:W-:Y:S05]  /*6260*/  BRA.U !UP1, `(.L_x_80) ;  /* 0x0000000109cc7547 */ /* 0x000fea000b800000 */
[----:B------:R-:W1:Y:S01]  /*6270*/  LDCU UR9, c[0x0][0xc20] ;  /* 0x00018400ff0977ac */ /* 0x000e620008000800 */
[----:B------:R-:W-:Y:S02]  /*6280*/  UIMAD.WIDE.U32 UR4, UR55, UR59, URZ ;  /* 0x0000003b370472a5 */ /* 0x000fe4000f8e00ff */
[----:B------:R-:W-:Y:S02]  /*6290*/  UIMAD.WIDE.U32 UR6, UR62, UR56, URZ ;  /* 0x000000383e0672a5 */ /* 0x000fe4000f8e00ff */
[----:B------:R-:W-:Y:S02]  /*62a0*/  UIMAD.WIDE.U32 UR10, UR36, UR59, URZ ;  /* 0x0000003b240a72a5 */ /* 0x000fe4000f8e00ff */
[----:B------:R-:W-:Y:S02]  /*62b0*/  UISETP.NE.AND UP0, UPT, UR58, 0x1, UPT ;  /* 0x000000013a00788c */ /* 0x000fe4000bf05270 */
[----:B------:R-:W-:Y:S02]  /*62c0*/  UISETP.NE.AND UP1, UPT, UR48, 0x1, UPT ;  /* 0x000000013000788c */ /* 0x000fe4000bf25270 */
[----:B------:R-:W-:Y:S02]  /*62d0*/  UISETP.NE.AND UP2, UPT, UR39, 0x1, UPT ;  /* 0x000000012700788c */ /* 0x000fe4000bf45270 */
[----:B------:R-:W-:Y:S01]  /*62e0*/  UIMAD.WIDE.U32 UR12, UR37, UR56, URZ ;  /* 0x00000038250c72a5 */ /* 0x000fe2000f8e00ff */
[----:B------:R-:W-:Y:S01]  /*62f0*/  UMOV UR4, UR5 ;  /* 0x0000000500047c82 */ /* 0x000fe20008000000 */
[----:B------:R-:W-:Y:S01]  /*6300*/  UMOV UR6, UR11 ;  /* 0x0000000b00067c82 */ /* 0x000fe20008000000 */
[----:B-1----:R-:W-:Y:S03]  /*6310*/  USHF.R.U32.HI UR8, URZ, UR9, UR4 ;  /* 0x00000009ff087299 */ /* 0x002fe60008011604 */
[----:B------:R-:W-:Y:S02]  /*6320*/  UMOV UR4, UR7 ;  /* 0x0000000700047c82 */ /* 0x000fe40008000000 */
[----:B------:R-:W-:Y:S02]  /*6330*/  USHF.R.U32.HI UR5, URZ, UR57, UR4 ;  /* 0x00000039ff057299 */ /* 0x000fe40008011604 */
[----:B------:R-:W-:Y:S02]  /*6340*/  USEL UR4, UR55, UR8, !UP0 ;  /* 0x0000000837047287 */ /* 0x000fe4000c000000 */
[----:B------:R-:W-:Y:S02]  /*6350*/  USHF.R.U32.HI UR8, URZ, UR9, UR6 ;  /* 0x00000009ff087299 */ /* 0x000fe40008011606 */
[----:B------:R-:W-:Y:S02]  /*6360*/  UIMAD.WIDE.U32 UR6, UR4, UR46, URZ ;  /* 0x0000002e040672a5 */ /* 0x000fe4000f8e00ff */
[----:B------:R-:W-:Y:S02]  /*6370*/  USEL UR9, UR62, UR5, !UP1 ;  /* 0x000000053e097287 */ /* 0x000fe4000c800000 */
[----:B------:R-:W-:Y:S02]  /*6380*/  USEL UR8, UR36, UR8, !UP0 ;  /* 0x0000000824087287 */ /* 0x000fe4000c000000 */
[----:B------:R-:W-:Y:S01]  /*6390*/  UIMAD.WIDE.U32 UR10, UR9, UR46, URZ ;  /* 0x0000002e090a72a5 */ /* 0x000fe2000f8e00ff */
[----:B------:R-:W-:Y:S01]  /*63a0*/  UMOV UR6, UR7 ;  /* 0x0000000700067c82 */ /* 0x000fe20008000000 */
[----:B------:R-:W-:Y:S01]  /*63b0*/  UMOV UR5, UR13 ;  /* 0x0000000d00057c82 */ /* 0x000fe20008000000 */
[----:B------:R-:W-:Y:S02]  /*63c0*/  @UP2 USHF.R.U32.HI UR4, URZ, UR47, UR6 ;  /* 0x0000002fff042299 */ /* 0x000fe40008011606 */
[----:B------:R-:W-:Y:S02]  /*63d0*/  USHF.R.U32.HI UR5, URZ, UR57, UR5 ;  /* 0x00000039ff057299 */ /* 0x000fe40008011605 */
[----:B------:R-:W-:Y:S02]  /*63e0*/  UIMAD UR4, UR39, UR4, URZ ;  /* 0x00000004270472a4 */ /* 0x000fe4000f8e02ff */
[----:B------:R-:W-:Y:S02]  /*63f0*/  USEL UR5, UR37, UR5, !UP1 ;  /* 0x0000000525057287 */ /* 0x000fe4000c800000 */
[----:B------:R-:W-:Y:S01]  /*6400*/  UISETP.GE.AND UP0, UPT, UR8, UR4, UPT ;  /* 0x000000040800728c */ /* 0x000fe2000bf06270 */
[----:B------:R-:W-:Y:S01]  /*6410*/  UMOV UR6, UR11 ;  /* 0x0000000b00067c82 */ /* 0x000fe20008000000 */
[----:B------:R-:W-:Y:S02]  /*6420*/  UIMAD.WIDE.U32 UR10, UR8, UR46, URZ ;  /* 0x0000002e080a72a5 */ /* 0x000fe4000f8e00ff */
[----:B------:R-:W-:Y:S04]  /*6430*/  @UP2 USHF.R.U32.HI UR9, URZ, UR47, UR6 ;  /* 0x0000002fff092299 */ /* 0x000fe80008011606 */
[----:B------:R-:W-:Y:S01]  /*6440*/  UIMAD UR6, UR39, UR9, URZ ;  /* 0x00000009270672a4 */ /* 0x000fe2000f8e02ff */
[----:B------:R-:W-:Y:S03]  /*6450*/  UMOV UR4, UR11 ;  /* 0x0000000b00047c82 */ /* 0x000fe60008000000 */
[----:B------:R-:W-:Y:S02]  /*6460*/  UISETP.GE.OR UP0, UPT, UR5, UR6, UP0 ;  /* 0x000000060500728c */ /* 0x000fe40008706670 */
[----:B------:R-:W-:Y:S02]  /*6470*/  USHF.R.U32.HI UR4, URZ, UR47, UR4 ;  /* 0x0000002fff047299 */ /* 0x000fe40008011604 */
[----:B------:R-:W-:Y:S02]  /*6480*/  UIMAD.WIDE.U32 UR6, UR5, UR46, URZ ;  /* 0x0000002e050672a5 */ /* 0x000fe4000f8e00ff */
[----:B------:R-:W-:Y:S02]  /*6490*/  USEL UR11, UR8, UR4, !UP2 ;  /* 0x00000004080b7287 */ /* 0x000fe4000d000000 */
[----:B------:R-:W-:Y:S02]  /*64a0*/  UIADD3 UR6, UPT, UPT, -UR5, URZ, URZ ;  /* 0x000000ff05067290 */ /* 0x000fe4000fffe1ff */
[----:B------:R-:W-:Y:S02]  /*64b0*/  UIADD3 UR10, UPT, UPT, -UR11, URZ, URZ ;  /* 0x000000ff0b0a7290 */ /* 0x000fe4000fffe1ff */
[----:B------:R-:W-:Y:S02]  /*64c0*/  UIMAD UR6, UR48, UR6, UR37 ;  /* 0x00000006300672a4 */ /* 0x000fe4000f8e0225 */
[----:B------:R-:W-:Y:S01]  /*64d0*/  UIMAD UR10, UR39, UR10, UR8 ;  /* 0x0000000a270a72a4 */ /* 0x000fe2000f8e0208 */
[----:B------:R-:W-:Y:S01]  /*64e0*/  @!UP0 UMOV UR4, UR7 ;  /* 0x0000000700048c82 */ /* 0x000fe20008000000 */
[----:B------:R-:W-:Y:S02]  /*64f0*/  UIADD3 UR7, UPT, UPT, -UR8, URZ, URZ ;  /* 0x000000ff08077290 */ /* 0x000fe4000fffe1ff */
[----:B------:R-:W-:Y:S04]  /*6500*/  @!UP0 USHF.R.U32.HI UR4, URZ, UR47, UR4 ;  /* 0x0000002fff048299 */ /* 0x000fe80008011604 */
[----:B------:R-:W-:Y:S04]  /*6510*/  @!UP0 USEL UR4, UR5, UR4, !UP2 ;  /* 0x0000000405048287 */ /* 0x000fe8000d000000 */
[----:B------:R-:W-:Y:S02]  /*6520*/  @!UP0 UIMAD UR9, UR9, UR10, UR4 ;  /* 0x0000000a090982a4 */ /* 0x000fe4000f8e0204 */
[----:B------:R-:W-:Y:S02]  /*6530*/  @!UP0 UIADD3 UR10, UPT, UPT, UR11, -UR4, URZ ;  /* 0x800000040b0a8290 */ /* 0x000fe4000fffe0ff */
[----:B------:R-:W-:Y:S02]  /*6540*/  UIMAD UR4, UR58, UR7, UR36 ;  /* 0x000000073a0472a4 */ /* 0x000fe4000f8e0224 */
[----:B------:R-:W-:Y:S03]  /*6550*/  @!UP0 UIMAD UR8, UR10, UR39, UR5 ;  /* 0x000000270a0882a4 */ /* 0x000fe6000f8e0205 */
[----:B------:R-:W-:Y:S02]  /*6560*/  @!UP0 UMOV UR5, UR9 ;  /* 0x0000000900058c82 */ /* 0x000fe40008000000 */
[----:B------:R-:W-:Y:S02]  /*6570*/  UIMAD UR37, UR5, UR48, UR6 ;  /* 0x00000030052572a4 */ /* 0x000fe4000f8e0206 */
[----:B------:R-:W-:Y:S11]  /*6580*/  UIMAD UR36, UR8, UR58, UR4 ;  /* 0x0000003a082472a4 */ /* 0x000ff6000f8e0204 */
[----:B------:R-:W-:Y:S01]  /*6590*/  @!UPT UIADD3 URZ, UPT, UPT, URZ, URZ, URZ ;  /* 0x000000fffffff290 */ /* 0x000fe2000fffe0ff */
.L_x_80:
[----:B------:R-:W1:Y:S01]  /*65a0*/  LDCU UR16, c[0x0][0x388] ;  /* 0x00007100ff1077ac */ /* 0x000e620008000800 */
[----:B------:R-:W-:Y:S01]  /*65b0*/  R2UR UR6, R2 ;  /* 0x00000000020672ca */ /* 0x000fe200000e0000 */
[----:B------:R-:W-:Y:S01]  /*65c0*/  IMAD R2, R22, 0x4, R1 ;  /* 0x0000000416027824 */ /* 0x000fe200078e0201 */
[----:B------:R-:W-:Y:S01]  /*65d0*/  IABS R0, R0 ;  /* 0x0000000000007213 */ /* 0x000fe20000000000 */
[----:B------:R-:W2:Y:S01]  /*65e0*/  LDCU UR11, c[0x0][0x38c] ;  /* 0x00007180ff0b77ac */ /* 0x000ea20008000800 */
[----:B------:R-:W-:Y:S01]  /*65f0*/  BSSY.RECONVERGENT B6, `(.L_x_81) ;  /* 0x0000093000067945 */ /* 0x000fe20003800200 */
[----:B------:R-:W-:Y:S02]  /*6600*/  USHF.L.U32 UR42, UR28, 0x6, URZ ;  /* 0x000000061c2a7899 */ /* 0x000fe400080006ff */
[----:B------:R-:W5:Y:S01]  /*6610*/  LDL R2, [R2] ;  /* 0x0000000002027983 */ /* 0x000f620000100800 */
[----:B------:R-:W-:Y:S05]  /*6620*/  IMAD.MOV R0, RZ, RZ, -R0 ;  /* 0x000000ffff007224 */ /* 0x000fea00078e0a00 */
[----:B------:R-:W3:Y:S10]  /*6630*/  I2F.RP R3, UR6 ;  /* 0x0000000600037d06 */ /* 0x000ef40008209400 */
[----:B---3--:R-:W3:Y:S01]  /*6640*/  MUFU.RCP R3, R3 ;  /* 0x0000000300037308 */ /* 0x008ee20000001000 */
[----:B-1----:R-:W-:Y:S02]  /*6650*/  IMAD.U32 R4, RZ, RZ, UR16 ;  /* 0x00000010ff047e24 */ /* 0x002fe4000f8e00ff */
[----:B---3--:R-:W-:Y:S07]  /*6660*/  VIADD R3, R3, 0xffffffe ;  /* 0x0ffffffe03037836 */ /* 0x008fee0000000000 */
[----:B------:R-:W1:Y:S02]  /*6670*/  F2I.FTZ.U32.TRUNC.NTZ R3, R3 ;  /* 0x0000000300037305 */ /* 0x000e64000021f000 */
[----:B-1----:R-:W-:Y:S02]  /*6680*/  R2UR UR5, R3 ;  /* 0x00000000030572ca */ /* 0x002fe400000e0000 */
[----:B------:R-:W-:Y:S01]  /*6690*/  IABS R3, R4 ;  /* 0x0000000400037213 */ /* 0x000fe20000000000 */
[----:B------:R-:W-:Y:S03]  /*66a0*/  IMAD.U32 R4, RZ, RZ, UR21 ;  /* 0x00000015ff047e24 */ /* 0x000fe6000f8e00ff */
[----:B------:R-:W-:Y:S02]  /*66b0*/  R2UR UR7, R3 ;  /* 0x00000000030772ca */ /* 0x000fe400000e0000 */
[----:B------:R-:W-:Y:S04]  /*66c0*/  IABS R4, R4 ;  /* 0x0000000400047213 */ /* 0x000fe80000000000 */
[----:B------:R-:W-:Y:S01]  /*66d0*/  R2UR UR9, R4 ;  /* 0x00000000040972ca */ /* 0x000fe200000e0000 */
[----:B------:R-:W-:Y:S01]  /*66e0*/  UIADD3 UR4, UPT, UPT, URZ, -UR5, URZ ;  /* 0x80000005ff047290 */ /* 0x000fe2000fffe0ff */
[----:B--2---:R-:W-:Y:S03]  /*66f0*/  IMAD.U32 R4, RZ, RZ, UR11 ;  /* 0x0000000bff047e24 */ /* 0x004fe6000f8e00ff */
[----:B------:R-:W-:Y:S02]  /*6700*/  UIMAD UR8, UR4, UR6, URZ ;  /* 0x00000006040872a4 */ /* 0x000fe4000f8e02ff */
[----:B------:R-:W1:Y:S01]  /*6710*/  I2F.RP R3, UR7 ;  /* 0x0000000700037d06 */ /* 0x000e620008209400 */
[----:B------:R-:W-:Y:S01]  /*6720*/  UMOV UR4, URZ ;  /* 0x000000ff00047c82 */ /* 0x000fe20008000000 */
[----:B------:R-:W-:Y:S01]  /*6730*/  IABS R4, R4 ;  /* 0x0000000400047213 */ /* 0x000fe20000000000 */
[----:B------:R-:W-:Y:S02]  /*6740*/  UIMAD.WIDE.U32 UR4, UR5, UR8, UR4 ;  /* 0x00000008050472a5 */ /* 0x000fe4000f8e0004 */
[----:B------:R-:W-:Y:S05]  /*6750*/  R2UR UR8, R0 ;  /* 0x00000000000872ca */ /* 0x000fea00000e0000 */
[----:B------:R-:W2:Y:S01]  /*6760*/  I2F.RP R6, R4 ;  /* 0x0000000400067306 */ /* 0x000ea20000209400 */
[----:B------:R-:W-:Y:S02]  /*6770*/  UMOV UR4, UR5 ;  /* 0x0000000500047c82 */ /* 0x000fe40008000000 */
[----:B------:R-:W-:Y:S07]  /*6780*/  UIMAD.WIDE.U32 UR4, UR4, UR9, URZ ;  /* 0x00000009040472a5 */ /* 0x000fee000f8e00ff */
[----:B-1----:R-:W1:Y:S01]  /*6790*/  MUFU.RCP R0, R3 ;  /* 0x0000000300007308 */ /* 0x002e620000001000 */
[----:B------:R-:W-:Y:S02]  /*67a0*/  UMOV UR43, UR5 ;  /* 0x00000005002b7c82 */ /* 0x000fe40008000000 */
[----:B------:R-:W-:Y:S07]  /*67b0*/  UIMAD UR4, UR43, UR8, UR9 ;  /* 0x000000082b0472a4 */ /* 0x000fee000f8e0209 */
[----:B--2---:R-:W2:Y:S01]  /*67c0*/  MUFU.RCP R6, R6 ;  /* 0x0000000600067308 */ /* 0x004ea20000001000 */
[----:B------:R-:W-:Y:S01]  /*67d0*/  UISETP.GT.U32.AND UP0, UPT, UR6, UR4, UPT ;  /* 0x000000040600728c */ /* 0x000fe2000bf04070 */
[----:B-1----:R-:W-:Y:S10]  /*67e0*/  VIADD R0, R0, 0xffffffe ;  /* 0x0ffffffe00007836 */ /* 0x002ff40000000000 */
[----:B------:R-:W-:Y:S02]  /*67f0*/  @!UP0 UIADD3 UR4, UPT, UPT, UR4, -UR6, URZ ;  /* 0x8000000604048290 */ /* 0x000fe4000fffe0ff */
[----:B------:R-:W-:Y:S01]  /*6800*/  @!UP0 UIADD3 UR43, UPT, UPT, UR43, 0x1, URZ ;  /* 0x000000012b2b8890 */ /* 0x000fe2000fffe0ff */
[----:B------:R-:W1:Y:S01]  /*6810*/  F2I.FTZ.U32.TRUNC.NTZ R0, R0 ;  /* 0x0000000000007305 */ /* 0x000e62000021f000 */
[----:B------:R-:W-:Y:S01]  /*6820*/  UISETP.GE.U32.AND UP2, UPT, UR4, UR6, UPT ;  /* 0x000000060400728c */ /* 0x000fe2000bf46070 */
[----:B--2---:R-:W-:Y:S01]  /*6830*/  IADD3 R6, PT, PT, R6, 0xffffffe, RZ ;  /* 0x0ffffffe06067810 */ /* 0x004fe20007ffe0ff */
[----:B------:R-:W-:Y:S02]  /*6840*/  ULOP3.LUT UR4, UR21, UR53, URZ, 0x3c, !UPT ;  /* 0x0000003515047292 */ /* 0x000fe4000f8e3cff */
[----:B------:R-:W-:Y:S02]  /*6850*/  UISETP.NE.AND UP0, UPT, UR53, URZ, UPT ;  /* 0x000000ff3500728c */ /* 0x000fe4000bf05270 */
[----:B------:R-:W-:Y:S03]  /*6860*/  UISETP.GE.AND UP1, UPT, UR4, URZ, UPT ;  /* 0x000000ff0400728c */ /* 0x000fe6000bf26270 */
[----:B------:R-:W2:Y:S02]  /*6870*/  F2I.FTZ.U32.TRUNC.NTZ R7, R6 ;  /* 0x0000000600077305 */ /* 0x000ea4000021f000 */
[----:B------:R-:W-:Y:S01]  /*6880*/  @UP2 UIADD3 UR43, UPT, UPT, UR43, 0x1, URZ ;  /* 0x000000012b2b2890 */ /* 0x000fe2000fffe0ff */
[----:B-1----:R-:W-:Y:S05]  /*6890*/  R2UR UR5, R0 ;  /* 0x00000000000572ca */ /* 0x002fea00000e0000 */
[----:B------:R-:W-:Y:S02]  /*68a0*/  @!UP1 UIADD3 UR43, UPT, UPT, -UR43, URZ, URZ ;  /* 0x000000ff2b2b9290 */ /* 0x000fe4000fffe1ff */
[----:B------:R-:W-:Y:S01]  /*68b0*/  @!UP0 ULOP3.LUT UR43, URZ, UR53, URZ, 0x33, !UPT ;  /* 0x00000035ff2b8292 */ /* 0x000fe2000f8e33ff */
[--C-:B--2---:R-:W-:Y:S02]  /*68c0*/  IMAD.MOV R3, RZ, RZ, -R7.reuse ;  /* 0x000000ffff037224 */ /* 0x104fe400078e0a07 */
[----:B------:R-:W-:Y:S03]  /*68d0*/  IMAD.MOV.U32 R6, RZ, RZ, RZ ;  /* 0x000000ffff067224 */ /* 0x000fe600078e00ff */
[----:B------:R-:W-:Y:S01]  /*68e0*/  IMAD.U32 R0, RZ, RZ, UR43 ;  /* 0x0000002bff007e24 */ /* 0x000fe2000f8e00ff */
[----:B------:R-:W-:Y:S01]  /*68f0*/  UIADD3 UR4, UPT, UPT, URZ, -UR5, URZ ;  /* 0x80000005ff047290 */ /* 0x000fe2000fffe0ff */
[----:B------:R-:W-:Y:S03]  /*6900*/  IMAD R3, R3, R4, RZ ;  /* 0x0000000403037224 */ /* 0x000fe600078e02ff */
[----:B------:R-:W-:Y:S01]  /*6910*/  UIMAD UR6, UR4, UR7, URZ ;  /* 0x00000007040672a4 */ /* 0x000fe2000f8e02ff */
[----:B------:R-:W-:Y:S01]  /*6920*/  IABS R0, R0 ;  /* 0x0000000000007213 */ /* 0x000fe20000000000 */
[----:B------:R-:W-:Y:S01]  /*6930*/  IMAD.HI.U32 R7, R7, R3, R6 ;  /* 0x0000000307077227 */ /* 0x000fe200078e0006 */
[----:B------:R-:W-:Y:S02]  /*6940*/  UMOV UR4, URZ ;  /* 0x000000ff00047c82 */ /* 0x000fe40008000000 */
[----:B------:R-:W-:Y:S01]  /*6950*/  UIMAD.WIDE.U32 UR4, UR5, UR6, UR4 ;  /* 0x00000006050472a5 */ /* 0x000fe2000f8e0004 */
[----:B------:R-:W-:Y:S06]  /*6960*/  R2UR UR8, R0 ;  /* 0x00000000000872ca */ /* 0x000fec00000e0000 */
[----:B------:R-:W-:Y:S07]  /*6970*/  UMOV UR4, UR5 ;  /* 0x0000000500047c82 */ /* 0x000fee0008000000 */
        /* <DEDUP_REMOVED lines=8> */
[----:B------:R-:W-:Y:S04]  /*6a00*/  ULOP3.LUT UR4, UR43, UR16, URZ, 0x3c, !UPT ;  /* 0x000000102b047292 */ /* 0x000fe8000f8e3cff */
[----:B------:R-:W-:Y:S05]  /*6a10*/  UISETP.GE.AND UP0, UPT, UR4, URZ, UPT ;  /* 0x000000ff0400728c */ /* 0x000fea000bf06270 */
[----:B------:R-:W-:Y:S02]  /*6a20*/  @UP1 UIADD3 UR44, UPT, UPT, UR44, 0x1, URZ ;  /* 0x000000012c2c1890 */ /* 0x000fe4000fffe0ff */
[----:B------:R-:W-:Y:S04]  /*6a30*/  UISETP.NE.AND UP1, UPT, UR16, URZ, UPT ;  /* 0x000000ff1000728c */ /* 0x000fe8000bf25270 */
[----:B------:R-:W-:Y:S07]  /*6a40*/  @!UP0 UIADD3 UR44, UPT, UPT, -UR44, URZ, URZ ;  /* 0x000000ff2c2c8290 */ /* 0x000fee000fffe1ff */
[----:B------:R-:W-:Y:S02]  /*6a50*/  @!UP1 ULOP3.LUT UR44, URZ, UR16, URZ, 0x33, !UPT ;  /* 0x00000010ff2c9292 */ /* 0x000fe4000f8e33ff */
[----:B------:R-:W-:Y:S04]  /*6a60*/  UISETP.NE.AND UP1, UPT, UR38, 0x1, UPT ;  /* 0x000000012600788c */ /* 0x000fe8000bf25270 */
[----:B------:R-:W-:Y:S05]  /*6a70*/  IMAD.U32 R0, RZ, RZ, UR44 ;  /* 0x0000002cff007e24 */ /* 0x000fea000f8e00ff */
[----:B------:R-:W-:Y:S02]  /*6a80*/  IABS R0, R0 ;  /* 0x0000000000007213 */ /* 0x000fe40000000000 */
[----:B------:R-:W1:Y:S03]  /*6a90*/  @!UP1 LDCU.128 UR12, c[0x0][0xc10] ;  /* 0x00018200ff0c97ac */ /* 0x000e660008000c00 */
[----:B------:R-:W-:Y:S04]  /*6aa0*/  IMAD.HI.U32 R7, R7, R0, RZ ;  /* 0x0000000007077227 */ /* 0x000fe800078e00ff */
[----:B------:R-:W-:Y:S01]  /*6ab0*/  IMAD.MOV R3, RZ, RZ, -R7 ;  /* 0x000000ffff037224 */ /* 0x000fe200078e0a07 */
[----:B------:R-:W2:Y:S03]  /*6ac0*/  @!UP1 LDCU UR10, c[0x0][0xc20] ;  /* 0x00018400ff0a97ac */ /* 0x000ea60008000800 */
[C---:B------:R-:W-:Y:S01]  /*6ad0*/  IMAD R0, R4.reuse, R3, R0 ;  /* 0x0000000304007224 */ /* 0x040fe200078e0200 */
[----:B------:R-:W3:Y:S04]  /*6ae0*/  @!UP1 LDCU UR5, c[0x0][0xc0c] ;  /* 0x00018180ff0597ac */ /* 0x000ee80008000800 */
[----:B------:R-:W-:Y:S01]  /*6af0*/  ISETP.GT.U32.AND P1, PT, R4, R0, PT ;  /* 0x000000000400720c */ /* 0x000fe20003f24070 */
[----:B-1----:R-:W-:Y:S02]  /*6b00*/  UIMAD.WIDE.U32 UR6, UR36, UR15, URZ ;  /* 0x0000000f240672a5 */ /* 0x002fe4000f8e00ff */
[----:B------:R-:W-:Y:S02]  /*6b10*/  UIMAD.WIDE.U32 UR8, UR37, UR12, URZ ;  /* 0x0000000c250872a5 */ /* 0x000fe4000f8e00ff */
[----:B------:R-:W-:Y:S02]  /*6b20*/  @!UP1 UISETP.NE.AND UP0, UPT, UR14, 0x1, UPT ;  /* 0x000000010e00988c */ /* 0x000fe4000bf05270 */
[----:B------:R-:W-:Y:S01]  /*6b30*/  ULOP3.LUT UR8, UR44, UR11, URZ, 0x3c, !UPT ;  /* 0x0000000b2c087292 */ /* 0x000fe2000f8e3cff */
[----:B------:R-:W-:Y:S02]  /*6b40*/  @!UP1 UMOV UR6, UR7 ;  /* 0x0000000700069c82 */ /* 0x000fe40008000000 */
[----:B------:R-:W-:Y:S01]  /*6b50*/  @!UP1 UMOV UR4, UR9 ;  /* 0x0000000900049c82 */ /* 0x000fe20008000000 */
[----:B--2---:R-:W-:Y:S02]  /*6b60*/  @!UP1 USHF.R.U32.HI UR6, URZ, UR10, UR6 ;  /* 0x0000000aff069299 */ /* 0x004fe40008011606 */
[-C--:B------:R-:W-:Y:S01]  /*6b70*/  @!P1 IADD3 R0, PT, PT, R0, -R4.reuse, RZ ;  /* 0x8000000400009210 */ /* 0x080fe20007ffe0ff */
[----:B---3--:R-:W-:Y:S01]  /*6b80*/  @!UP1 UISETP.NE.AND UP2, UPT, UR5, 0x1, UPT ;  /* 0x000000010500988c */ /* 0x008fe2000bf45270 */
[----:B------:R-:W-:Y:S01]  /*6b90*/  @!P1 VIADD R7, R7, 0x1 ;  /* 0x0000000107079836 */ /* 0x000fe20000000000 */
[----:B------:R-:W-:Y:S01]  /*6ba0*/  @!UP1 USHF.R.U32.HI UR4, URZ, UR13, UR4 ;  /* 0x0000000dff049299 */ /* 0x000fe20008011604 */
[----:B------:R-:W-:Y:S01]  /*6bb0*/  ISETP.GE.U32.AND P2, PT, R0, R4, PT ;  /* 0x000000040000720c */ /* 0x000fe20003f46070 */
[----:B------:R-:W-:Y:S01]  /*6bc0*/  @!UP1 USEL UR6, UR36, UR6, !UP0 ;  /* 0x0000000624069287 */ /* 0x000fe2000c000000 */
[----:B------:R-:W-:Y:S01]  /*6bd0*/  @P0 SHF.R.U32.HI R0, RZ, 0x10, R45 ;  /* 0x00000010ff000819 */ /* 0x000fe2000001162d */
[----:B------:R-:W-:Y:S02]  /*6be0*/  @!UP1 USEL UR7, UR37, UR4, !UP2 ;  /* 0x0000000425079287 */ /* 0x000fe4000d000000 */
[----:B------:R-:W-:Y:S01]  /*6bf0*/  UISETP.GE.AND UP0, UPT, UR8, URZ, UPT ;  /* 0x000000ff0800728c */ /* 0x000fe2000bf06270 */
[----:B------:R-:W-:Y:S01]  /*6c00*/  @P0 R2UR UR63, R0 ;  /* 0x00000000003f02ca */ /* 0x000fe200000e0000 */
[----:B------:R-:W-:Y:S01]  /*6c10*/  UISETP.NE.AND UP2, UPT, UR11, URZ, UPT ;  /* 0x000000ff0b00728c */ /* 0x000fe2000bf45270 */
[----:B------:R-:W-:Y:S01]  /*6c20*/  LOP3.LUT P0, RZ, R60, 0x1b0, RZ, 0xc0, !PT ;  /* 0x000001b03cff7812 */ /* 0x000fe2000780c0ff */
[----:B------:R-:W-:Y:S02]  /*6c30*/  @!UP1 UIADD3 UR4, UPT, UPT, -UR7, UR6, URZ ;  /* 0x0000000607049290 */ /* 0x000fe4000fffe1ff */
[----:B------:R-:W-:Y:S02]  /*6c40*/  @!UP1 UIADD3 UR6, UPT, UPT, UR7, -UR6, URZ ;  /* 0x8000000607069290 */ /* 0x000fe4000fffe0ff */
[----:B------:R-:W-:Y:S01]  /*6c50*/  UIADD3 UR7, UPT, UPT, -UR43, URZ, URZ ;  /* 0x000000ff2b077290 */ /* 0x000fe2000fffe1ff */
[----:B------:R-:W-:Y:S01]  /*6c60*/  @P2 VIADD R7, R7, 0x1 ;  /* 0x0000000107072836 */ /* 0x000fe20000000000 */
[----:B------:R-:W-:Y:S02]  /*6c70*/  @!UP1 UIMAD UR37, UR4, UR5, UR37 ;  /* 0x00000005042592a4 */ /* 0x000fe4000f8e0225 */
[----:B------:R-:W-:Y:S02]  /*6c80*/  UIMAD UR4, UR53, UR7, UR21 ;  /* 0x00000007350472a4 */ /* 0x000fe4000f8e0215 */
[----:B------:R-:W-:Y:S01]  /*6c90*/  @!UP1 UIMAD UR36, UR6, UR14, UR36 ;  /* 0x0000000e062492a4 */ /* 0x000fe2000f8e0224 */
[----:B------:R-:W-:Y:S01]  /*6ca0*/  R2UR UR45, R7 ;  /* 0x00000000072d72ca */ /* 0x000fe200000e0000 */
[----:B------:R-:W-:Y:S02]  /*6cb0*/  USHF.L.U32 UR52, UR4, 0x7, URZ ;  /* 0x0000000704347899 */ /* 0x000fe400080006ff */
[----:B------:R-:W-:Y:S04]  /*6cc0*/  UIADD3 UR4, UPT, UPT, -UR44, URZ, URZ ;  /* 0x000000ff2c047290 */ /* 0x000fe8000fffe1ff */
[----:B------:R-:W-:Y:S06]  /*6cd0*/  UIMAD UR43, UR16, UR4, UR43 ;  /* 0x00000004102b72a4 */ /* 0x000fec000f8e022b */
[----:B------:R-:W-:Y:S02]  /*6ce0*/  @!UP0 UIADD3 UR45, UPT, UPT, -UR45, URZ, URZ ;  /* 0x000000ff2d2d8290 */ /* 0x000fe4000fffe1ff */
[----:B------:R-:W-:Y:S04]  /*6cf0*/  @!UP2 ULOP3.LUT UR45, URZ, UR11, URZ, 0x33, !UPT ;  /* 0x0000000bff2da292 */ /* 0x000fe8000f8e33ff */
[----:B------:R-:W-:Y:S04]  /*6d00*/  UIADD3 UR5, UPT, UPT, -UR45, URZ, URZ ;  /* 0x000000ff2d057290 */ /* 0x000fe8000fffe1ff */
[----:B------:R-:W-:Y:S01]  /*6d10*/  UIMAD UR44, UR11, UR5, UR44 ;  /* 0x000000050b2c72a4 */ /* 0x000fe2000f8e022c */
[----:B------:R-:W-:Y:S11]  /*6d20*/  @!P0 BRA `(.L_x_82) ;  /* 0x00000000007c8947 */ /* 0x000ff60003800000 */
[----:B------:R-:W1:Y:S01]  /*6d30*/  LDCU.64 UR8, c[0x4][0x80] ;  /* 0x01001000ff0877ac */ /* 0x000e620008000a00 */
[----:B------:R-:W-:Y:S01]  /*6d40*/  MOV R16, 0x0 ;  /* 0x0000000000107802 */ /* 0x000fe20000000f00 */
[----:B------:R-:W-:Y:S02]  /*6d50*/  HFMA2 R12, -RZ, RZ, 0, 5.9604644775390625e-08 ;  /* 0x00000001ff0c7431 */ /* 0x000fe400000001ff */
[----:B------:R-:W-:Y:S01]  /*6d60*/  IMAD.MOV.U32 R8, RZ, RZ, 0x70 ;  /* 0x00000070ff087424 */ /* 0x000fe200078e00ff */
[----:B------:R2:W3:Y:S01]  /*6d70*/  LDC.64 R14, c[0x4][R16] ;  /* 0x01000000100e7b82 */ /* 0x0004e20000000a00 */
[----:B------:R-:W4:Y:S01]  /*6d80*/  LDCU.64 UR6, c[0x4][0x88] ;  /* 0x01001100ff0677ac */ /* 0x000f220008000a00 */
[----:B------:R-:W-:Y:S01]  /*6d90*/  IMAD.MOV.U32 R13, RZ, RZ, RZ ;  /* 0x000000ffff0d7224 */ /* 0x000fe200078e00ff */
[----:B------:R-:W2:Y:S01]  /*6da0*/  LDCU.64 UR4, c[0x4][0x8] ;  /* 0x01000100ff0477ac */ /* 0x000ea20008000a00 */
[----:B-1----:R-:W-:Y:S01]  /*6db0*/  MOV R5, UR9 ;  /* 0x0000000900057c02 */ /* 0x002fe20008000f00 */
[----:B------:R-:W-:Y:S01]  /*6dc0*/  IMAD.U32 R4, RZ, RZ, UR8 ;  /* 0x00000008ff047e24 */ /* 0x000fe2000f8e00ff */
[----:B----4-:R-:W-:Y:S01]  /*6dd0*/  MOV R7, UR7 ;  /* 0x0000000700077c02 */ /* 0x010fe20008000f00 */
[----:B------:R-:W-:Y:S01]  /*6de0*/  IMAD.U32 R6, RZ, RZ, UR6 ;  /* 0x00000006ff067e24 */ /* 0x000fe2000f8e00ff */
[----:B--2---:R-:W-:Y:S01]  /*6df0*/  MOV R11, UR5 ;  /* 0x00000005000b7c02 */ /* 0x004fe20008000f00 */
[----:B------:R-:W-:Y:S02]  /*6e00*/  IMAD.U32 R10, RZ, RZ, UR4 ;  /* 0x00000004ff0a7e24 */ /* 0x000fe4000f8e00ff */
[----:B------:R-:W-:Y:S07]  /*6e10*/  LEPC R20, `(.L_x_83) ;  /* 0x000000001014794e */ /* 0x000fee0000000000 */
[----:B---3-5:R-:W-:Y:S05]  /*6e20*/  CALL.ABS.NOINC R14 ;  /* 0x000000000e007343 */ /* 0x028fea0003c00000 */
.L_x_83:
[----:B------:R-:W1:Y:S01]  /*6e30*/  LDCU.64 UR8, c[0x4][0x80] ;  /* 0x01001000ff0877ac */ /* 0x000e620008000a00 */
[----:B------:R-:W2:Y:S01]  /*6e40*/  LDC.64 R16, c[0x4][R16] ;  /* 0x0100000010107b82 */ /* 0x000ea20000000a00 */
[----:B------:R-:W-:Y:S02]  /*6e50*/  HFMA2 R12, -RZ, RZ, 0, 5.9604644775390625e-08 ;  /* 0x00000001ff0c7431 */ /* 0x000fe400000001ff */
[----:B------:R-:W-:Y:S02]  /*6e60*/  IMAD.MOV.U32 R8, RZ, RZ, 0x70 ;  /* 0x00000070ff087424 */ /* 0x000fe400078e00ff */
[----:B------:R-:W-:Y:S01]  /*6e70*/  IMAD.MOV.U32 R13, RZ, RZ, RZ ;  /* 0x000000ffff0d7224 */ /* 0x000fe200078e00ff */
[----:B------:R-:W3:Y:S01]  /*6e80*/  LDCU.64 UR6, c[0x4][0x88] ;  /* 0x01001100ff0677ac */ /* 0x000ee20008000a00 */
[----:B------:R-:W4:Y:S01]  /*6e90*/  LDCU.64 UR4, c[0x4][0x8] ;  /* 0x01000100ff0477ac */ /* 0x000f220008000a00 */
[----:B-1----:R-:W-:Y:S02]  /*6ea0*/  MOV R4, UR8 ;  /* 0x0000000800047c02 */ /* 0x002fe40008000f00 */
[----:B------:R-:W-:Y:S02]  /*6eb0*/  MOV R5, UR9 ;  /* 0x0000000900057c02 */ /* 0x000fe40008000f00 */
[----:B---3--:R-:W-:Y:S01]  /*6ec0*/  MOV R7, UR7 ;  /* 0x0000000700077c02 */ /* 0x008fe20008000f00 */
[----:B------:R-:W-:Y:S01]  /*6ed0*/  IMAD.U32 R6, RZ, RZ, UR6 ;  /* 0x00000006ff067e24 */ /* 0x000fe2000f8e00ff */
[----:B----4-:R-:W-:Y:S01]  /*6ee0*/  MOV R11, UR5 ;  /* 0x00000005000b7c02 */ /* 0x010fe20008000f00 */
[----:B------:R-:W-:Y:S02]  /*6ef0*/  IMAD.U32 R10, RZ, RZ, UR4 ;  /* 0x00000004ff0a7e24 */ /* 0x000fe4000f8e00ff */
[----:B------:R-:W-:Y:S07]  /*6f00*/  LEPC R20, `(.L_x_82) ;  /* 0x000000001014794e */ /* 0x000fee0000000000 */
[----:B--2---:R-:W-:Y:S05]  /*6f10*/  CALL.ABS.NOINC R16 ;  /* 0x0000000010007343 */ /* 0x004fea0003c00000 */
.L_x_82:
[----:B------:R-:W-:Y:S05]  /*6f20*/  BSYNC.RECONVERGENT B6 ;  /* 0x0000000000067941 */ /* 0x000fea0003800200 */
.L_x_81:
[----:B------:R-:W-:Y:S02]  /*6f30*/  R2UR UR6, R59 ;  /* 0x000000003b0672ca */ /* 0x000fe400000e0000 */
[----:B------:R-:W-:Y:S02]  /*6f40*/  R2UR UR5, R58 ;  /* 0x000000003a0572ca */ /* 0x000fe400000e0000 */
[----:B------:R-:W-:Y:S02]  /*6f50*/  R2UR UR4, R57 ;  /* 0x00000000390472ca */ /* 0x000fe400000e0000 */
[----:B------:R-:W-:Y:S02]  /*6f60*/  ISETP.NE.U32.AND P3, PT, R42, RZ, PT ;  /* 0x000000ff2a00720c */ /* 0x000fe40003f65070 */
[----:B------:R-:W-:Y:S02]  /*6f70*/  ISETP.NE.U32.AND P2, PT, RZ, UR60, PT ;  /* 0x0000003cff007c0c */ /* 0x000fe4000bf45070 */
[----:B------:R-:W-:Y:S02]  /*6f80*/  ISETP.NE.AND.EX P3, PT, R43, RZ, PT, P3 ;  /* 0x000000ff2b00720c */ /* 0x000fe40003f65330 */
[----:B------:R-:W-:Y:S01]  /*6f90*/  ISETP.NE.AND.EX P2, PT, RZ, UR61, PT, P2 ;  /* 0x0000003dff007c0c */ /* 0x000fe2000bf45320 */
[----:B------:R-:W-:Y:S02]  /*6fa0*/  UISETP.NE.AND UP2, UPT, UR6, URZ, UPT ;  /* 0x000000ff0600728c */ /* 0x000fe4000bf45270 */
[----:B------:R-:W-:Y:S04]  /*6fb0*/  UISETP.NE.U32.AND UP0, UPT, UR5, URZ, UPT ;  /* 0x000000ff0500728c */ /* 0x000fe8000bf05070 */
[----:B------:R-:W-:Y:S01]  /*6fc0*/  UISETP.NE.AND.EX UP1, UPT, UR4, URZ, UPT, UP0 ;  /* 0x000000ff0400728c */ /* 0x000fe2000bf25300 */
[----:B------:R-:W-:Y:S01]  /*6fd0*/  PLOP3.LUT P4, PT, PT, PT, UP2, 0x80, 0x8 ;  /* 0x000000000008781c */ /* 0x000fe20003f8f028 */
[----:B------:R-:W-:Y:S03]  /*6fe0*/  UPLOP3.LUT UP0, UPT, UPT, UPT, UPT, 0x40, 0x4 ;  /* 0x000000000004789c */ /* 0x000fe60003f0e870 */
[----:B------:R-:W-:Y:S01]  /*6ff0*/  P2R R64, PR, RZ, 0x10 ;  /* 0x00000010ff407803 */ /* 0x000fe20000000000 */
[----:B------:R-:W-:Y:S06]  /*7000*/  @UP2 UPLOP3.LUT UP0, UPT, UPT, UPT, UP1, 0x80, 0x8 ;  /* 0x000000000008289c */ /* 0x000fec0003f0f010 */
[----:B------:R-:W-:Y:S01]  /*7010*/  PLOP3.LUT P0, PT, PT, PT, UP0, 0x80, 0x8 ;  /* 0x000000000008781c */ /* 0x000fe20003f0f008 */
[----:B------:R-:W-:Y:S01]  /*7020*/  @!UPT UIADD3 URZ, UPT, UPT, URZ, URZ, URZ ;  /* 0x000000fffffff290 */ /* 0x000fe2000fffe0ff */
[----:B------:R-:W-:Y:S11]  /*7030*/  BRA.U !UP1, `(.L_x_84) ;  /* 0x0000000109407547 */ /* 0x000ff6000b800000 */
[----:B------:R-:W-:Y:S01]  /*7040*/  UISETP.NE.U32.AND UP0, UPT, UR60, URZ, UPT ;  /* 0x000000ff3c00728c */ /* 0x000fe2000bf05070 */
[----:B------:R-:W-:Y:S01]  /*7050*/  R2UR UR6, R58 ;  /* 0x000000003a0672ca */ /* 0x000fe200000e0000 */
[----:B------:R-:W1:Y:S01]  /*7060*/  LDCU.64 UR8, c[0x0][0x358] ;  /* 0x00006b00ff0877ac */ /* 0x000e620008000a00 */
[----:B------:R-:W-:Y:S02]  /*7070*/  HFMA2 R55, -RZ, RZ, 0, 5.9604644775390625e-08 ;  /* 0x00000001ff377431 */ /* 0x000fe400000001ff */
[----:B------:R-:W-:Y:S01]  /*7080*/  IMAD.MOV.U32 R0, RZ, RZ, 0x1 ;  /* 0x00000001ff007424 */ /* 0x000fe200078e00ff */
[----:B------:R-:W-:Y:S06]  /*7090*/  UISETP.NE.AND.EX UP0, UPT, UR61, URZ, UPT, UP0 ;  /* 0x000000ff3d00728c */ /* 0x000fec000bf05300 */
[----:B------:R-:W-:Y:S05]  /*70a0*/  PLOP3.LUT P1, PT, PT, PT, UP0, 0x80, 0x8 ;  /* 0x000000000008781c */ /* 0x000fea0003f2f008 */
[----:B------:R-:W2:Y:S01]  /*70b0*/  @UP0 LDCU.64 UR4, c[0x0][0x988] ;  /* 0x00013100ff0407ac */ /* 0x000ea20008000a00 */
[----:B------:R-:W-:Y:S07]  /*70c0*/  @UP0 UIMAD UR6, UR50, UR6, URZ ;  /* 0x00000006320602a4 */ /* 0x000fee000f8e02ff */
[----:B------:R-:W-:Y:S01]  /*70d0*/  @!P1 PRMT R55, R0, 0x7610, R55 ;  /* 0x0000761000379816 */ /* 0x000fe20000000037 */
[----:B--2---:R-:W-:Y:S06]  /*70e0*/  @UP0 UIMAD.WIDE UR4, UR6, 0x4, UR4 ;  /* 0x00000004060408a5 */ /* 0x004fec000f8e0204 */
[----:B------:R-:W-:Y:S02]  /*70f0*/  IMAD.U32 R4, RZ, RZ, UR4 ;  /* 0x00000004ff047e24 */ /* 0x000fe4000f8e00ff */
[----:B------:R-:W-:Y:S03]  /*7100*/  IMAD.U32 R5, RZ, RZ, UR5 ;  /* 0x00000005ff057e24 */ /* 0x000fe6000f8e00ff */
[----:B------:R-:W2:Y:S02]  /*7110*/  @!UP0 LDCU UR4, c[0x0][0x980] ;  /* 0x00013000ff0487ac */ /* 0x000ea40008000800 */
[----:B-1---5:R1:W5:Y:S02]  /*7120*/  @P1 LDG.E R27, desc[UR8][R4.64] ;  /* 0x00000008041b1981 */ /* 0x022364000c1e1900 */
[----:B-12---:R-:W-:Y:S02]  /*7130*/  @!P1 MOV R27, UR4 ;  /* 0x00000004001b9c02 */ /* 0x006fe40008000f00 */
.L_x_84:
[----:B------:R-:W-:Y:S05]  /*7140*/  @!P3 BRA `(.L_x_85) ;  /* 0x000000000024b947 */ /* 0x000fea0003800000 */
[----:B------:R-:W-:Y:S01]  /*7150*/  ISETP.NE.U32.AND P1, PT, R40, RZ, PT ;  /* 0x000000ff2800720c */ /* 0x000fe20003f25070 */
[----:B------:R-:W1:Y:S03]  /*7160*/  LDCU.64 UR4, c[0x0][0x358] ;  /* 0x00006b00ff0477ac */ /* 0x000e660008000a00 */
[----:B------:R-:W-:Y:S11]  /*7170*/  ISETP.NE.AND.EX P1, PT, R41, RZ, PT, P1 ;  /* 0x000000ff2900720c */ /* 0x000ff60003f25310 */
[----:B------:R-:W-:Y:S02]  /*7180*/  @!UPT UIADD3 URZ, UPT, UPT, URZ, URZ, URZ ;  /* 0x000000fffffff290 */ /* 0x000fe4000fffe0ff */
[----:B------:R-:W2:Y:S01]  /*7190*/  @P1 LDC.64 R4, c[0x0][0x9a8] ;  /* 0x00026a00ff041b82 */ /* 0x000ea20000000a00 */
[----:B------:R-:W-:Y:S04]  /*71a0*/  @P1 IMAD R0, R42, UR50, RZ ;  /* 0x000000322a001c24 */ /* 0x000fe8000f8e02ff */
[----:B--2---:R-:W-:Y:S05]  /*71b0*/  @P1 IMAD.WIDE R4, R0, 0x4, R4 ;  /* 0x0000000400041825 */ /* 0x004fea00078e0204 */
[----:B-1---5:R1:W5:Y:S02]  /*71c0*/  @P1 LDG.E R24, desc[UR4][R4.64] ;  /* 0x0000000404181981 */ /* 0x022364000c1e1900 */
[----:B-1----:R-:W2:Y:S02]  /*71d0*/  @!P1 LDC R24, c[0x0][0x9a0] ;  /* 0x00026800ff189b82 */ /* 0x002ea40000000800 */
.L_x_85:
[----:B-----5:R-:W-:Y:S01]  /*71e0*/  FSETP.NEU.AND P1, PT, R27, RZ, PT ;  /* 0x000000ff1b00720b */ /* 0x020fe20003f2d000 */
[----:B------:R-:W-:Y:S01]  /*71f0*/  IMAD.SHL.U32 R69, R53, 0x2, RZ ;  /* 0x0000000235457824 */ /* 0x000fe200078e00ff */
[----:B------:R-:W-:Y:S01]  /*7200*/  SEL R3, RZ, 0xffffffff, P2 ;  /* 0xffffffffff037807 */ /* 0x000fe20001000000 */
[----:B------:R-:W-:Y:S01]  /*7210*/  BSSY B1, `(.L_x_86) ;  /* 0x000002c000017945 */ /* 0x000fe20003800000 */
[----:B------:R-:W-:Y:S01]  /*7220*/  @P4 LOP3.LUT P2, RZ, R55, 0xff, RZ, 0xc0, !PT ;  /* 0x000000ff37ff4812 */ /* 0x000fe2000784c0ff */
[----:B------:R-:W-:Y:S01]  /*7230*/  VIADD R66, R69, UR49 ;  /* 0x0000003145427c36 */ /* 0x000fe20008000000 */
[----:B------:R-:W-:Y:S01]  /*7240*/  @P4 SEL R63, RZ, 0xffffffff, P1 ;  /* 0xffffffffff3f4807 */ /* 0x000fe20000800000 */
[----:B------:R-:W-:Y:S01]  /*7250*/  IMAD.MOV.U32 R70, RZ, RZ, 0x1 ;  /* 0x00000001ff467424 */ /* 0x000fe200078e00ff */
[----:B------:R-:W-:Y:S01]  /*7260*/  LOP3.LUT R52, R52, 0x1, RZ, 0x3c, !PT ;  /* 0x0000000134347812 */ /* 0x000fe200078e3cff */
[----:B------:R-:W-:Y:S01]  /*7270*/  IMAD.IADD R25, R23, 0x1, R2 ;  /* 0x0000000117197824 */ /* 0x000fe200078e0202 */
[----:B------:R-:W-:Y:S01]  /*7280*/  @P0 SEL R63, R3, R63, !P2 ;  /* 0x0000003f033f0207 */ /* 0x000fe20005000000 */
[----:B------:R-:W-:Y:S01]  /*7290*/  IMAD.MOV.U32 R68, RZ, RZ, RZ ;  /* 0x000000ffff447224 */ /* 0x000fe200078e00ff */
[----:B------:R-:W-:Y:S02]  /*72a0*/  LEA R67, R22, UR49, 0x3 ;  /* 0x0000003116437c11 */ /* 0x000fe4000f8e18ff */
[----:B------:R-:W-:Y:S02]  /*72b0*/  CS2R R38, SRZ ;  /* 0x0000000000267805 */ /* 0x000fe4000001ff00 */
[----:B------:R-:W-:Y:S02]  /*72c0*/  @P4 LOP3.LUT R63, R63, 0x1, RZ, 0xc0, !PT ;  /* 0x000000013f3f4812 */ /* 0x000fe400078ec0ff */
[----:B------:R-:W-:Y:S02]  /*72d0*/  CS2R R36, SRZ ;  /* 0x0000000000247805 */ /* 0x000fe4000001ff00 */
[----:B------:R-:W-:Y:S02]  /*72e0*/  PLOP3.LUT P0, PT, PT, PT, UP1, 0x80, 0x8 ;  /* 0x000000000008781c */ /* 0x000fe40003f0f018 */
[----:B------:R-:W-:Y:S02]  /*72f0*/  CS2R R30, SRZ ;  /* 0x00000000001e7805 */ /* 0x000fe4000001ff00 */
[----:B------:R-:W-:Y:S02]  /*7300*/  ISETP.NE.U32.OR P5, PT, R63, 0x1, !P4 ;  /* 0x000000013f00780c */ /* 0x000fe400067a5470 */
[----:B------:R-:W-:Y:S02]  /*7310*/  CS2R R28, SRZ ;  /* 0x00000000001c7805 */ /* 0x000fe4000001ff00 */
[----:B------:R-:W-:Y:S01]  /*7320*/  LOP3.LUT P2, R62, R55, 0xff, RZ, 0xc0, !PT ;  /* 0x000000ff373e7812 */ /* 0x000fe2000784c0ff */
[----:B------:R-:W-:Y:S01]  /*7330*/  IMAD.IADD R65, R61, 0x1, R66 ;  /* 0x000000013d417824 */ /* 0x000fe200078e0242 */
[----:B------:R-:W-:Y:S04]  /*7340*/  SEL R71, RZ, 0xffffffff, P1 ;  /* 0xffffffffff477807 */ /* 0x000fe80000800000 */
[----:B------:R-:W-:Y:S03]  /*7350*/  @P0 SEL R71, R3, R71, !P2 ;  /* 0x0000004703470207 */ /* 0x000fe60005000000 */
[----:B------:R-:W-:Y:S02]  /*7360*/  @P5 SHF.L.U32 R0, R52, 0x1f, RZ ;  /* 0x0000001f34005819 */ /* 0x000fe400000006ff */
[----:B------:R-:W-:Y:S02]  /*7370*/  LOP3.LUT R71, R71, 0x1, RZ, 0xc0, !PT ;  /* 0x0000000147477812 */ /* 0x000fe400078ec0ff */
[----:B------:R1:W3:Y:S02]  /*7380*/  @P5 SYNCS.PHASECHK.TRANS64.TRYWAIT P4, [UR49+0x80], R0 ;  /* 0x00008000ff0055a7 */ /* 0x0002e40008081131 */
[----:B-1----:R-:W-:Y:S04]  /*7390*/  SHF.L.U32 R0, R51, 0x1f, RZ ;  /* 0x0000001f33007819 */ /* 0x002fe800000006ff */
[----:B------:R1:W4:Y:S01]  /*73a0*/  SYNCS.PHASECHK.TRANS64.TRYWAIT P3, [R67+URZ+0xe0], R0 ;  /* 0x0000e000430075a7 */ /* 0x00032200080611ff */
[----:B---3--:R-:W-:Y:S01]  /*73b0*/  @P5 SEL R70, RZ, 0x1, !P4 ;  /* 0x00000001ff465807 */ /* 0x008fe20006000000 */
[----:B-1----:R-:W-:Y:S06]  /*73c0*/  @!P5 BRA `(.L_x_87) ;  /* 0x000000000040d947 */ /* 0x002fec0003800000 */
[----:B------:R-:W-:Y:S01]  /*73d0*/  ISETP.NE.AND P1, PT, R70, RZ, PT ;  /* 0x000000ff4600720c */ /* 0x000fe20003f25270 */
[----:B------:R-:W-:Y:S01]  /*73e0*/  BSSY B0, `(.L_x_88) ;  /* 0x000000a000007945 */ /* 0x000fe20003800000 */
[----:B------:R-:W-:Y:S01]  /*73f0*/  ISETP.NE.U32.AND P0, PT, R71, 0x1, PT ;  /* 0x000000014700780c */ /* 0x000fe20003f05070 */
[----:B------:R-:W-:Y:S01]  /*7400*/  IMAD.MOV.U32 R38, RZ, RZ, RZ ;  /* 0x000000ffff267224 */ /* 0x000fe200078e00ff */
[----:B------:R-:W-:Y:S02]  /*7410*/  CS2R R30, SRZ ;  /* 0x00000000001e7805 */ /* 0x000fe4000001ff00 */
[----:B------:R-:W-:Y:S02]  /*7420*/  CS2R R28, SRZ ;  /* 0x00000000001c7805 */ /* 0x000fe4000001ff00 */
[----:B------:R-:W-:Y:S05]  /*7430*/  CS2R R36, SRZ ;  /* 0x0000000000247805 */ /* 0x000fea000001ff00 */
[----:B------:R-:W-:Y:S05]  /*7440*/  @P1 BRA `(.L_x_89) ;  /* 0x00000000000c1947 */ /* 0x000fea0003800000 */
[----:B------:R-:W-:Y:S04]  /*7450*/  SHF.L.U32 R3, R52, 0x1f, RZ ;  /* 0x0000001f34037819 */ /* 0x000fe800000006ff */
[----:B------:R-:W1:Y:S02]  /*7460*/  SYNCS.PHASECHK.TRANS64.TRYWAIT P1, [UR49+0x80], R3 ;  /* 0x00008003ff0075a7 */ /* 0x000e640008021131 */
[----:B-1----:R-:W-:Y:S05]  /*7470*/  @!P1 BRA `(.L_x_90) ;  /* 0x0000002c00909947 */ /* 0x002fea0003800000 */
.L_x_89:
[----:B------:R-:W-:Y:S05]  /*7480*/  BSYNC B0 ;  /* 0x0000000000007941 */ /* 0x000fea0003800000 */
.L_x_88:
[----:B------:R-:W-:Y:S05]  /*7490*/  @P0 WARPSYNC.ALL ;  /* 0x0000000000000948 */ /* 0x000fea0003800000 */
[----:B------:R3:W1:Y:S01]  /*74a0*/  @P0 LDSM.16.M88.4 R28, [R69+UR49+0x200] ;  /* 0x00020031451c083b */ /* 0x0006620008000200 */
[----:B------:R-:W-:Y:S03]  /*74b0*/  HFMA2 R68, -RZ, RZ, 0, 5.9604644775390625e-08 ;  /* 0x00000001ff447431 */ /* 0x000fe600000001ff */
[----:B------:R3:W1:Y:S02]  /*74c0*/  @P0 LDSM.16.M88.4 R36, [R65+0x200] ;  /* 0x000200004124083b */ /* 0x0006640000000200 */
.L_x_87:
[----:B------:R-:W-:Y:S05]  /*74d0*/  BSYNC B1 ;  /* 0x0000000000017941 */ /* 0x000fea0003800000 */
.L_x_86:
[----:B-1----:R-:W-:Y:S04]  /*74e0*/  SHF.R.U32.HI R2, RZ, 0x15, R25 ;  /* 0x00000015ff027819 */ /* 0x002fe80000011619 */
[----:B------:R-:W-:Y:S01]  /*74f0*/  LOP3.LUT P0, RZ, R2, 0x3, R56, 0x48, !PT ;  /* 0x0000000302ff7812 */ /* 0x000fe20007804838 */
[----:B------:R-:W-:Y:S01]  /*7500*/  @!UPT UIADD3 URZ, UPT, UPT, URZ, URZ, URZ ;  /* 0x000000fffffff290 */ /* 0x000fe2000fffe0ff */
[----:B----4-:R-:W-:Y:S11]  /*7510*/  @P3 BRA `(.L_x_91) ;  /* 0x0000000000083947 */ /* 0x010ff60003800000 */
[----:B------:R-:W1:Y:S02]  /*7520*/  SYNCS.PHASECHK.TRANS64.TRYWAIT P1, [R67+URZ+0xe0], R0 ;  /* 0x0000e000430075a7 */ /* 0x000e6400080211ff */
[----:B-1----:R-:W-:Y:S05]  /*7530*/  @!P1 BRA `(.L_x_92) ;  /* 0x0000002c00789947 */ /* 0x002fea0003800000 */
.L_x_91:
[----:B------:R-:W-:Y:S05]  /*7540*/  @!P0 BRA `(.L_x_93) ;  /* 0x0000000000408947 */ /* 0x000fea0003800000 */
[----:B------:R-:W4:Y:S01]  /*7550*/  LDCU.64 UR8, c[0x4][0x70] ;  /* 0x01000e00ff0877ac */ /* 0x000f220008000a00 */
[----:B------:R-:W-:Y:S01]  /*7560*/  MOV R3, 0x0 ;  /* 0x0000000000037802 */ /* 0x000fe20000000f00 */
[----:B------:R-:W-:Y:S02]  /*7570*/  HFMA2 R12, -RZ, RZ, 0, 5.9604644775390625e-08 ;  /* 0x00000001ff0c7431 */ /* 0x000fe400000001ff */
[----:B------:R-:W-:Y:S02]  /*7580*/  IMAD.MOV.U32 R8, RZ, RZ, 0x192 ;  /* 0x00000192ff087424 */ /* 0x000fe400078e00ff */
[----:B------:R-:W-:Y:S01]  /*7590*/  IMAD.MOV.U32 R13, RZ, RZ, RZ ;  /* 0x000000ffff0d7224 */ /* 0x000fe200078e00ff */
[----:B------:R-:W5:Y:S01]  /*75a0*/  LDCU.64 UR6, c[0x4][0x78] ;  /* 0x01000f00ff0677ac */ /* 0x000f620008000a00 */
[----:B------:R-:W1:Y:S01]  /*75b0*/  LDC.64 R2, c[0x4][R3] ;  /* 0x0100000003027b82 */ /* 0x000e620000000a00 */
[----:B------:R-:W2:Y:S01]  /*75c0*/  LDCU.64 UR4, c[0x4][0x10] ;  /* 0x01000200ff0477ac */ /* 0x000ea20008000a00 */
[----:B----4-:R-:W-:Y:S01]  /*75d0*/  MOV R5, UR9 ;  /* 0x0000000900057c02 */ /* 0x010fe20008000f00 */
[----:B------:R-:W-:Y:S01]  /*75e0*/  IMAD.U32 R4, RZ, RZ, UR8 ;  /* 0x00000008ff047e24 */ /* 0x000fe2000f8e00ff */
[----:B-----5:R-:W-:Y:S01]  /*75f0*/  MOV R7, UR7 ;  /* 0x0000000700077c02 */ /* 0x020fe20008000f00 */
[----:B------:R-:W-:Y:S01]  /*7600*/  IMAD.U32 R6, RZ, RZ, UR6 ;  /* 0x00000006ff067e24 */ /* 0x000fe2000f8e00ff */
[----:B--2---:R-:W-:Y:S01]  /*7610*/  MOV R11, UR5 ;  /* 0x00000005000b7c02 */ /* 0x004fe20008000f00 */
[----:B------:R-:W-:Y:S02]  /*7620*/  IMAD.U32 R10, RZ, RZ, UR4 ;  /* 0x00000004ff0a7e24 */ /* 0x000fe4000f8e00ff */
[----:B------:R-:W-:Y:S07]  /*7630*/  LEPC R20, `(.L_x_93) ;  /* 0x000000001014794e */ /* 0x000fee0000000000 */
[----:B-1-3--:R-:W-:Y:S05]  /*7640*/  CALL.ABS.NOINC R2 ;  /* 0x0000000002007343 */ /* 0x00afea0003c00000 */
.L_x_93:
[C---:B------:R-:W-:Y:S01]  /*7650*/  SHF.L.U32 R20, R28.reuse, 0x10, RZ ;  /* 0x000000101c147819 */ /* 0x040fe200000006ff */
[----:B------:R-:W-:Y:S05]  /*7660*/  WARPSYNC.ALL ;  /* 0x0000000000007948 */ /* 0x000fea0003800000 */
[----:B------:R-:W-:Y:S01]  /*7670*/  R2UR UR4, R25 ;  /* 0x00000000190472ca */ /* 0x000fe200000e0000 */
[----:B------:R-:W-:Y:S01]  /*7680*/  BSSY.RECONVERGENT B0, `(.L_x_94) ;  /* 0x0000050000007945 */ /* 0x000fe20003800200 */
[----:B------:R-:W-:Y:S02]  /*7690*/  LOP3.LUT R21, R28, 0xffff0000, RZ, 0xc0, !PT ;  /* 0xffff00001c157812 */ /* 0x000fe400078ec0ff */
[----:B------:R-:W-:Y:S02]  /*76a0*/  SHF.L.U32 R26, R29, 0x10, RZ ;  /* 0x000000101d1a7819 */ /* 0x000fe400000006ff */
[----:B------:R-:W-:Y:S02]  /*76b0*/  ISETP.NE.AND P1, PT, R54, RZ, PT ;  /* 0x000000ff3600720c */ /* 0x000fe40003f25270 */
[----:B------:R-:W-:Y:S04]  /*76c0*/  ISETP.NE.AND P6, PT, R64, RZ, PT ;  /* 0x000000ff4000720c */ /* 0x000fe80003fc5270 */
[----:B------:R-:W-:Y:S01]  /*76d0*/  ISETP.NE.U32.OR P0, PT, R63, 0x1, !P6 ;  /* 0x000000013f00780c */ /* 0x000fe20007705470 */
[----:B------:R-:W1:Y:S02]  /*76e0*/  LDTM.16dp256bit.x4 R4, tmem[UR4] ;  /* 0x00000004000479ee */ /* 0x000e640008120000 */
[C---:B-12---:R-:W-:Y:S01]  /*76f0*/  FMUL R0, R24.reuse, R4 ;  /* 0x0000000418007220 */ /* 0x046fe20000400000 */
[C---:B------:R-:W-:Y:S01]  /*7700*/  FMUL R4, R24.reuse, R8 ;  /* 0x0000000818047220 */ /* 0x040fe20000400000 */
[C---:B------:R-:W-:Y:S01]  /*7710*/  FMUL R8, R24.reuse, R12 ;  /* 0x0000000c18087220 */ /* 0x040fe20000400000 */
[C---:B------:R-:W-:Y:S01]  /*7720*/  FMUL R2, R24.reuse, R5 ;  /* 0x0000000518027220 */ /* 0x040fe20000400000 */
[C---:B------:R-:W-:Y:S01]  /*7730*/  FMUL R12, R24.reuse, R16 ;  /* 0x00000010180c7220 */ /* 0x040fe20000400000 */
[----:B------:R-:W-:Y:S01]  /*7740*/  LOP3.LUT R16, R29, 0xffff0000, RZ, 0xc0, !PT ;  /* 0xffff00001d107812 */ /* 0x000fe200078ec0ff */
[C---:B------:R-:W-:Y:S01]  /*7750*/  FMUL R3, R24.reuse, R6 ;  /* 0x0000000618037220 */ /* 0x040fe20000400000 */
[C---:B------:R-:W-:Y:S01]  /*7760*/  FMUL R7, R24.reuse, R7 ;  /* 0x0000000718077220 */ /* 0x040fe20000400000 */
[C---:B------:R-:W-:Y:S01]  /*7770*/  FFMA R0, R27.reuse, R20, R0 ;  /* 0x000000141b007223 */ /* 0x040fe20000000000 */
[C---:B------:R-:W-:Y:S01]  /*7780*/  FFMA R2, R27.reuse, R21, R2 ;  /* 0x000000151b027223 */ /* 0x040fe20000000002 */
[C---:B------:R-:W-:Y:S01]  /*7790*/  FMUL R5, R24.reuse, R9 ;  /* 0x0000000918057220 */ /* 0x040fe20000400000 */
[C---:B------:R-:W-:Y:S01]  /*77a0*/  FFMA R3, R27.reuse, R26, R3 ;  /* 0x0000001a1b037223 */ /* 0x040fe20000000003 */
[----:B------:R-:W-:Y:S01]  /*77b0*/  FMUL R9, R24, R13 ;  /* 0x0000000d18097220 */ /* 0x000fe20000400000 */
[----:B------:R-:W-:Y:S01]  /*77c0*/  FFMA R7, R27, R16, R7 ;  /* 0x000000101b077223 */ /* 0x000fe20000000007 */
[----:B------:R-:W-:Y:S01]  /*77d0*/  LOP3.LUT R16, R30, 0xffff0000, RZ, 0xc0, !PT ;  /* 0xffff00001e107812 */ /* 0x000fe200078ec0ff */
[----:B------:R-:W-:Y:S01]  /*77e0*/  FMUL R6, R24, R10 ;  /* 0x0000000a18067220 */ /* 0x000fe20000400000 */
[----:B------:R-:W-:Y:S01]  /*77f0*/  F2FP.BF16.F32.PACK_AB R32, R2, R0 ;  /* 0x000000000220723e */ /* 0x000fe200000010ff */
[----:B------:R-:W-:Y:S01]  /*7800*/  FMUL R13, R24, R17 ;  /* 0x00000011180d7220 */ /* 0x000fe20000400000 */
[----:B------:R-:W-:Y:S01]  /*7810*/  SHF.L.U32 R17, R30, 0x10, RZ ;  /* 0x000000101e117819 */ /* 0x000fe200000006ff */
[C---:B------:R-:W-:Y:S01]  /*7820*/  FMUL R10, R24.reuse, R14 ;  /* 0x0000000e180a7220 */ /* 0x040fe20000400000 */
[C---:B------:R-:W-:Y:S01]  /*7830*/  LOP3.LUT R0, R31.reuse, 0xffff0000, RZ, 0xc0, !PT ;  /* 0xffff00001f007812 */ /* 0x040fe200078ec0ff */
[----:B------:R-:W-:Y:S01]  /*7840*/  FMUL R14, R24, R18 ;  /* 0x00000012180e7220 */ /* 0x000fe20000400000 */
[----:B------:R-:W-:Y:S01]  /*7850*/  SHF.L.U32 R18, R31, 0x10, RZ ;  /* 0x000000101f127819 */ /* 0x000fe200000006ff */
[----:B------:R-:W-:Y:S01]  /*7860*/  FFMA R4, R27, R17, R4 ;  /* 0x000000111b047223 */ /* 0x000fe20000000004 */
[----:B------:R-:W-:Y:S01]  /*7870*/  F2FP.BF16.F32.PACK_AB R33, R7, R3 ;  /* 0x000000030721723e */ /* 0x000fe200000010ff */
[C---:B------:R-:W-:Y:S01]  /*7880*/  FFMA R5, R27.reuse, R16, R5 ;  /* 0x000000101b057223 */ /* 0x040fe20000000005 */
[----:B------:R-:W-:Y:S01]  /*7890*/  SHF.L.U32 R2, R36, 0x10, RZ ;  /* 0x0000001024027819 */ /* 0x000fe200000006ff */
[----:B------:R-:W-:Y:S01]  /*78a0*/  FMUL R11, R24, R11 ;  /* 0x0000000b180b7220 */ /* 0x000fe20000400000 */
[----:B------:R-:W-:Y:S01]  /*78b0*/  LOP3.LUT R3, R36, 0xffff0000, RZ, 0xc0, !PT ;  /* 0xffff000024037812 */ /* 0x000fe200078ec0ff */
[----:B------:R-:W-:Y:S01]  /*78c0*/  FFMA R6, R27, R18, R6 ;  /* 0x000000121b067223 */ /* 0x000fe20000000006 */
[----:B------:R-:W-:Y:S01]  /*78d0*/  SHF.L.U32 R7, R37, 0x10, RZ ;  /* 0x0000001025077819 */ /* 0x000fe200000006ff */
[----:B------:R-:W-:Y:S01]  /*78e0*/  FFMA R11, R27, R0, R11 ;  /* 0x000000001b0b7223 */ /* 0x000fe2000000000b */
[----:B------:R-:W-:Y:S01]  /*78f0*/  LOP3.LUT R0, R37, 0xffff0000, RZ, 0xc0, !PT ;  /* 0xffff000025007812 */ /* 0x000fe200078ec0ff */
[C---:B------:R-:W-:Y:S01]  /*7900*/  FFMA R8, R27.reuse, R2, R8 ;  /* 0x000000021b087223 */ /* 0x040fe20000000008 */
[C---:B------:R-:W-:Y:S01]  /*7910*/  FFMA R9, R27.reuse, R3, R9 ;  /* 0x000000031b097223 */ /* 0x040fe20000000009 */
[----:B------:R-:W-:Y:S01]  /*7920*/  FMUL R15, R24, R15 ;  /* 0x0000000f180f7220 */ /* 0x000fe20000400000 */
[C---:B------:R-:W-:Y:S01]  /*7930*/  SHF.L.U32 R2, R38.reuse, 0x10, RZ ;  /* 0x0000001026027819 */ /* 0x040fe200000006ff */
[----:B------:R-:W-:Y:S01]  /*7940*/  FFMA R10, R27, R7, R10 ;  /* 0x000000071b0a7223 */ /* 0x000fe2000000000a */
[----:B------:R-:W-:Y:S01]  /*7950*/  F2FP.BF16.F32.PACK_AB R34, R5, R4 ;  /* 0x000000040522723e */ /* 0x000fe200000010ff */
[----:B------:R-:W-:Y:S01]  /*7960*/  FFMA R15, R27, R0, R15 ;  /* 0x000000001b0f7223 */ /* 0x000fe2000000000f */
[----:B------:R-:W-:Y:S01]  /*7970*/  LOP3.LUT R3, R38, 0xffff0000, RZ, 0xc0, !PT ;  /* 0xffff000026037812 */ /* 0x000fe200078ec0ff */
[----:B------:R-:W-:Y:S01]  /*7980*/  FMUL R19, R24, R19 ;  /* 0x0000001318137220 */ /* 0x000fe20000400000 */
[----:B------:R-:W-:Y:S01]  /*7990*/  SHF.L.U32 R4, R39, 0x10, RZ ;  /* 0x0000001027047819 */ /* 0x000fe200000006ff */
[----:B------:R-:W-:Y:S01]  /*79a0*/  FFMA R12, R27, R2, R12 ;  /* 0x000000021b0c7223 */ /* 0x000fe2000000000c */
[----:B------:R-:W-:Y:S01]  /*79b0*/  LOP3.LUT R5, R39, 0xffff0000, RZ, 0xc0, !PT ;  /* 0xffff000027057812 */ /* 0x000fe200078ec0ff */
[----:B------:R-:W-:Y:S01]  /*79c0*/  FFMA R13, R27, R3, R13 ;  /* 0x000000031b0d7223 */ /* 0x000fe2000000000d */
[----:B------:R-:W-:Y:S01]  /*79d0*/  F2FP.BF16.F32.PACK_AB R35, R11, R6 ;  /* 0x000000060b23723e */ /* 0x000fe200000010ff */
[----:B------:R-:W-:Y:S01]  /*79e0*/  FFMA R14, R27, R4, R14 ;  /* 0x000000041b0e7223 */ /* 0x000fe2000000000e */
[----:B------:R-:W-:Y:S01]  /*79f0*/  F2FP.BF16.F32.PACK_AB R8, R9, R8 ;  /* 0x000000080908723e */ /* 0x000fe200000010ff */
[----:B------:R-:W-:Y:S01]  /*7a00*/  FFMA R19, R27, R5, R19 ;  /* 0x000000051b137223 */ /* 0x000fe20000000013 */
[----:B------:R-:W-:Y:S01]  /*7a10*/  F2FP.BF16.F32.PACK_AB R9, R15, R10 ;  /* 0x0000000a0f09723e */ /* 0x000fe200000010ff */
[----:B------:R1:W-:Y:S01]  /*7a20*/  STSM.16.M88.4 [R66+0x200], R32 ;  /* 0x0002002042007844 */ /* 0x0003e20000000200 */
[----:B------:R-:W-:Y:S02]  /*7a30*/  F2FP.BF16.F32.PACK_AB R10, R13, R12 ;  /* 0x0000000c0d0a723e */ /* 0x000fe400000010ff */
[----:B------:R-:W-:Y:S05]  /*7a40*/  F2FP.BF16.F32.PACK_AB R11, R19, R14 ;  /* 0x0000000e130b723e */ /* 0x000fea00000010ff */
[----:B------:R1:W-:Y:S01]  /*7a50*/  STSM.16.M88.4 [R65+0x200], R8 ;  /* 0x0002000841007844 */ /* 0x0003e20000000200 */
[----:B------:R-:W-:Y:S01]  /*7a60*/  @!PT LDS RZ, [RZ] ;  /* 0x00000000fffff984 */ /* 0x000fe20000000800 */
[----:B------:R-:W-:Y:S01]  /*7a70*/  @!PT LDS RZ, [RZ] ;  /* 0x00000000fffff984 */ /* 0x000fe20000000800 */
[----:B------:R-:W-:Y:S01]  /*7a80*/  @!PT LDS RZ, [RZ] ;  /* 0x00000000fffff984 */ /* 0x000fe20000000800 */
[----:B------:R-:W-:Y:S01]  /*7a90*/  @!PT LDS RZ, [RZ] ;  /* 0x00000000fffff984 */ /* 0x000fe20000000800 */
[----:B------:R2:W-:Y:S07]  /*7aa0*/  MEMBAR.ALL.CTA ;  /* 0x0000000000007992 */ /* 0x0005ee0000008000 */
[----:B--2---:R-:W2:Y:S02]  /*7ab0*/  FENCE.VIEW.ASYNC.S ;  /* 0x00000000000073c6 */ /* 0x004ea40000000000 */
[----:B--2---:R-:W-:Y:S06]  /*7ac0*/  BAR.SYNC.DEFER_BLOCKING 0x1, 0x80 ;  /* 0x0042000000007b1d */ /* 0x004fec0000010000 */
[----:B------:R-:W-:Y:S05]  /*7ad0*/  @P1 BRA `(.L_x_95) ;  /* 0x0000000000281947 */ /* 0x000fea0003800000 */
[----:B------:R-:W2:Y:S01]  /*7ae0*/  LDCU.64 UR6, c[0x0][0x348] ;  /* 0x00006900ff0677ac */ /* 0x000ea20008000a00 */
[----:B------:R-:W-:Y:S01]  /*7af0*/  UIADD3 UR4, UPT, UPT, UR49, 0x200, URZ ;  /* 0x0000020031047890 */ /* 0x000fe2000fffe0ff */
[----:B------:R-:W-:Y:S05]  /*7b00*/  UMOV UR41, UR52 ;  /* 0x0000003400297c82 */ /* 0x000fea0008000000 */
[----:B------:R-:W-:Y:S04]  /*7b10*/  MOV R60, UR4 ;  /* 0x00000004003c7c02 */ /* 0x000fe80008000f00 */
[----:B------:R-:W-:Y:S01]  /*7b20*/  R2UR UR40, R60 ;  /* 0x000000003c2872ca */ /* 0x000fe200000e0000 */
[----:B--2---:R-:W-:Y:S04]  /*7b30*/  UIADD3 UR4, UP0, UPT, UR6, 0x780, URZ ;  /* 0x0000078006047890 */ /* 0x004fe8000ff1e0ff */
[----:B------:R-:W-:Y:S09]  /*7b40*/  UIADD3.X UR5, UPT, UPT, URZ, UR7, URZ, UP0, !UPT ;  /* 0x00000007ff057290 */ /* 0x000ff200087fe4ff */
[----:B------:R2:W-:Y:S01]  /*7b50*/  UTMASTG.5D [UR40], [UR4] ;  /* 0x00000028040073b5 */ /* 0x0005e20008020000 */
[----:B------:R0:W-:Y:S01]  /*7b60*/  UTMACMDFLUSH ;  /* 0x00000000000079b7 */ /* 0x0001e20000000000 */
[----:B--2---:R-:W-:Y:S04]  /*7b70*/  DEPBAR.LE SB0, 0x1 ;  /* 0x000080400000791a */ /* 0x004fe80000000000 */
.L_x_95:
[----:B------:R-:W-:Y:S05]  /*7b80*/  BSYNC.RECONVERGENT B0 ;  /* 0x0000000000007941 */ /* 0x000fea0003800200 */
.L_x_94:
[----:B------:R-:W-:Y:S01]  /*7b90*/  BAR.SYNC.DEFER_BLOCKING 0x1, 0x80 ;  /* 0x0042000000007b1d */ /* 0x000fe20000010000 */
[----:B------:R-:W-:Y:S01]  /*7ba0*/  LEA R4, R68, UR49, 0x3 ;  /* 0x0000003144047c11 */ /* 0x000fe2000f8e18ff */
[----:B------:R-:W-:Y:S01]  /*7bb0*/  UISETP.NE.AND UP0, UPT, UR54, URZ, UPT ;  /* 0x000000ff3600728c */ /* 0x000fe2000bf05270 */
[----:B------:R-:W-:Y:S08]  /*7bc0*/  @P0 SHF.L.U32 R3, R52, 0x1f, RZ ;  /* 0x0000001f34030819 */ /* 0x000ff000000006ff */
[----:B------:R-:W-:Y:S05]  /*7bd0*/  BRA.U !UP0, `(.L_x_96) ;  /* 0x0000000108287547 */ /* 0x000fea000b800000 */
[----:B------:R-:W2:Y:S01]  /*7be0*/  S2R R0, SR_CgaCtaId ;  /* 0x0000000000007919 */ /* 0x000ea20000008800 */
[----:B------:R-:W-:Y:S01]  /*7bf0*/  ISETP.NE.U32.OR P1, PT, R63, 0x1, !P6 ;  /* 0x000000013f00780c */ /* 0x000fe20007725470 */
[----:B------:R-:W-:Y:S01]  /*7c00*/  IMAD.U32 R2, RZ, RZ, UR51 ;  /* 0x00000033ff027e24 */ /* 0x000fe2000f8e00ff */
[----:B------:R-:W-:Y:S04]  /*7c10*/  UIADD3 UR4, UPT, UPT, UR51, 0x1, URZ ;  /* 0x0000000133047890 */ /* 0x000fe8000fffe0ff */
[----:B------:R-:W-:Y:S04]  /*7c20*/  UISETP.NE.AND UP0, UPT, UR4, 0x4, UPT ;  /* 0x000000040400788c */ /* 0x000fe8000bf05270 */
[----:B------:R-:W-:Y:S03]  /*7c30*/  USEL UR51, UR4, URZ, UP0 ;  /* 0x000000ff04337287 */ /* 0x000fe60008000000 */
[----:B------:R-:W-:Y:S05]  /*7c40*/  @P1 LEA R2, R2, UR49, 0x3 ;  /* 0x0000003102021c11 */ /* 0x000fea000f8e18ff */
[----:B------:R-:W-:Y:S05]  /*7c50*/  @P1 VIADD R2, R2, 0xa0 ;  /* 0x000000a002021836 */ /* 0x000fea0000000000 */
[----:B--2---:R-:W-:Y:S04]  /*7c60*/  @P1 PRMT R0, R0, 0x654, R2 ;  /* 0x0000065400001816 */ /* 0x004fe80000000002 */
[----:B------:R2:W-:Y:S03]  /*7c70*/  @P1 SYNCS.ARRIVE.TRANS64.RED.A1T0 RZ, [R0+URZ], RZ ;  /* 0x000000ff00ff19a7 */ /* 0x0005e600081004ff */
.L_x_96:
[----:B------:R-:W4:Y:S01]  /*7c80*/  @P0 SYNCS.PHASECHK.TRANS64.TRYWAIT P1, [R4+URZ+0x80], R3 ;  /* 0x00008003040005a7 */ /* 0x000f2200080211ff */
[----:B------:R-:W-:Y:S01]  /*7c90*/  BSSY B1, `(.L_x_97) ;  /* 0x0000012000017945 */ /* 0x000fe20003800000 */
[----:B----4-:R-:W-:Y:S03]  /*7ca0*/  @P0 SEL R70, RZ, 0x1, !P1 ;  /* 0x00000001ff460807 */ /* 0x010fe60004800000 */
[----:B------:R-:W-:Y:S05]  /*7cb0*/  @!P0 BRA `(.L_x_98) ;  /* 0x00000000003c8947 */ /* 0x000fea0003800000 */
[----:B------:R-:W-:Y:S01]  /*7cc0*/  ISETP.NE.U32.AND P0, PT, R71, 0x1, PT ;  /* 0x000000014700780c */ /* 0x000fe20003f05070 */
[----:B------:R-:W-:Y:S01]  /*7cd0*/  BSSY B0, `(.L_x_99) ;  /* 0x0000008000007945 */ /* 0x000fe20003800000 */
[----:B------:R-:W-:Y:S11]  /*7ce0*/  ISETP.NE.AND P1, PT, R70, RZ, PT ;  /* 0x000000ff4600720c */ /* 0x000ff60003f25270 */
[----:B------:R-:W-:Y:S04]  /*7cf0*/  @P0 IMAD R3, R68, 0x1000, R69 ;  /* 0x0000100044030824 */ /* 0x000fe800078e0245 */
[----:B------:R-:W-:Y:S01]  /*7d00*/  @P0 VIADD R2, R3, UR49 ;  /* 0x0000003103020c36 */ /* 0x000fe20008000000 */
[----:B------:R-:W-:Y:S06]  /*7d10*/  @P1 BRA `(.L_x_100) ;  /* 0x00000000000c1947 */ /* 0x000fec0003800000 */
[----:B--2---:R-:W-:Y:S04]  /*7d20*/  SHF.L.U32 R0, R52, 0x1f, RZ ;  /* 0x0000001f34007819 */ /* 0x004fe800000006ff */
[----:B------:R-:W2:Y:S02]  /*7d30*/  SYNCS.PHASECHK.TRANS64.TRYWAIT P1, [R4+URZ+0x80], R0 ;  /* 0x00008000040075a7 */ /* 0x000ea400080211ff */
[----:B--2---:R-:W-:Y:S05]  /*7d40*/  @!P1 BRA `(.L_x_101) ;  /* 0x0000002400889947 */ /* 0x004fea0003800000 */
.L_x_100:
[----:B------:R-:W-:Y:S05]  /*7d50*/  BSYNC B0 ;  /* 0x0000000000007941 */ /* 0x000fea0003800000 */
.L_x_99:
[----:B------:R-:W-:Y:S01]  /*7d60*/  @P0 IADD3 R2, PT, PT, R61, R2, RZ ;  /* 0x000000023d020210 */ /* 0x000fe20007ffe0ff */
[----:B------:R-:W-:Y:S05]  /*7d70*/  @P0 WARPSYNC.ALL ;  /* 0x0000000000000948 */ /* 0x000fea0003800000 */
[----:B------:R4:W1:Y:S01]  /*7d80*/  @P0 LDSM.16.M88.4 R28, [R3+UR49+0x200] ;  /* 0x00020031031c083b */ /* 0x0008620008000200 */
[----:B------:R-:W-:Y:S03]  /*7d90*/  IADD3 R68, PT, PT, R68, 0x1, RZ ;  /* 0x0000000144447810 */ /* 0x000fe60007ffe0ff */
[----:B------:R4:W1:Y:S04]  /*7da0*/  @P0 LDSM.16.M88.4 R36, [R2+0x200] ;  /* 0x000200000224083b */ /* 0x0008680000000200 */
.L_x_98:
[----:B------:R-:W-:Y:S05]  /*7db0*/  BSYNC B1 ;  /* 0x0000000000017941 */ /* 0x000fea0003800000 */
.L_x_97:
[----:B--2---:R-:W-:Y:S05]  /*7dc0*/  VIADD R0, R25, 0x20 ;  /* 0x0000002019007836 */ /* 0x004fea0000000000 */
[----:B------:R-:W-:Y:S04]  /*7dd0*/  SHF.R.U32.HI R0, RZ, 0x15, R0 ;  /* 0x00000015ff007819 */ /* 0x000fe80000011600 */
[----:B------:R-:W-:Y:S11]  /*7de0*/  LOP3.LUT P0, RZ, R0, 0x3, R56, 0x48, !PT ;  /* 0x0000000300ff7812 */ /* 0x000ff60007804838 */
[----:B------:R-:W-:Y:S02]  /*7df0*/  @!UPT UIADD3 URZ, UPT, UPT, URZ, URZ, URZ ;  /* 0x000000fffffff290 */ /* 0x000fe4000fffe0ff */
[----:B------:R-:W-:Y:S05]  /*7e00*/  @!P0 BRA `(.L_x_102) ;  /* 0x0000000000408947 */ /* 0x000fea0003800000 */
[----:B------:R-:W2:Y:S01]  /*7e10*/  LDCU.64 UR8, c[0x4][0x70] ;  /* 0x01000e00ff0877ac */ /* 0x000ea20008000a00 */
[----:B----4-:R-:W-:Y:S01]  /*7e20*/  MOV R3, 0x0 ;  /* 0x0000000000037802 */ /* 0x010fe20000000f00 */
[----:B------:R-:W-:Y:S02]  /*7e30*/  HFMA2 R12, -RZ, RZ, 0, 5.9604644775390625e-08 ;  /* 0x00000001ff0c7431 */ /* 0x000fe400000001ff */
[----:B-1----:R-:W-:Y:S02]  /*7e40*/  IMAD.MOV.U32 R8, RZ, RZ, 0x192 ;  /* 0x00000192ff087424 */ /* 0x002fe400078e00ff */
[----:B------:R-:W-:Y:S01]  /*7e50*/  IMAD.MOV.U32 R13, RZ, RZ, RZ ;  /* 0x000000ffff0d7224 */ /* 0x000fe200078e00ff */
[----:B------:R-:W1:Y:S01]  /*7e60*/  LDCU.64 UR6, c[0x4][0x78] ;  /* 0x01000f00ff0677ac */ /* 0x000e620008000a00 */
[----:B------:R-:W4:Y:S01]  /*7e70*/  LDC.64 R2, c[0x4][R3] ;  /* 0x0100000003027b82 */ /* 0x000f220000000a00 */
[----:B------:R-:W5:Y:S01]  /*7e80*/  LDCU.64 UR4, c[0x4][0x10] ;  /* 0x01000200ff0477ac */ /* 0x000f620008000a00 */
[----:B--2---:R-:W-:Y:S01]  /*7e90*/  MOV R5, UR9 ;  /* 0x0000000900057c02 */ /* 0x004fe20008000f00 */
[----:B------:R-:W-:Y:S01]  /*7ea0*/  IMAD.U32 R4, RZ, RZ, UR8 ;  /* 0x00000008ff047e24 */ /* 0x000fe2000f8e00ff */
[----:B-1----:R-:W-:Y:S01]  /*7eb0*/  MOV R7, UR7 ;  /* 0x0000000700077c02 */ /* 0x002fe20008000f00 */
[----:B------:R-:W-:Y:S01]  /*7ec0*/  IMAD.U32 R6, RZ, RZ, UR6 ;  /* 0x00000006ff067e24 */ /* 0x000fe2000f8e00ff */
[----:B-----5:R-:W-:Y:S01]  /*7ed0*/  MOV R11, UR5 ;  /* 0x00000005000b7c02 */ /* 0x020fe20008000f00 */
[----:B------:R-:W-:Y:S02]  /*7ee0*/  IMAD.U32 R10, RZ, RZ, UR4 ;  /* 0x00000004ff0a7e24 */ /* 0x000fe4000f8e00ff */
[----:B------:R-:W-:Y:S07]  /*7ef0*/  LEPC R20, `(.L_x_102) ;  /* 0x000000001014794e */ /* 0x000fee0000000000 */
[----:B---34-:R-:W-:Y:S05]  /*7f00*/  CALL.ABS.NOINC R2 ;  /* 0x0000000002007343 */ /* 0x018fea0003c00000 */
.L_x_102:
[----:B-1--4-:R-:W-:Y:S01]  /*7f10*/  SHF.L.U32 R3, R28, 0x10, RZ ;  /* 0x000000101c037819 */ /* 0x012fe200000006ff */
[----:B------:R-:W-:Y:S05]  /*7f20*/  WARPSYNC.ALL ;  /* 0x0000000000007948 */ /* 0x000fea0003800000 */
[----:B------:R-:W-:Y:S01]  /*7f30*/  R2UR UR4, R25 ;  /* 0x00000000190472ca */ /* 0x000fe200000e0000 */
[----:B------:R-:W1:Y:S01]  /*7f40*/  S2R R72, SR_CgaCtaId ;  /* 0x0000000000487919 */ /* 0x000e620000008800 */
[C---:B------:R-:W-:Y:S01]  /*7f50*/  SHF.L.U32 R20, R29.reuse, 0x10, RZ ;  /* 0x000000101d147819 */ /* 0x040fe200000006ff */
[----:B------:R-:W-:Y:S01]  /*7f60*/  BSSY.RECONVERGENT B0, `(.L_x_103) ;  /* 0x0000053000007945 */ /* 0x000fe20003800200 */
[----:B------:R-:W-:Y:S02]  /*7f70*/  LOP3.LUT R21, R29, 0xffff0000, RZ, 0xc0, !PT ;  /* 0xffff00001d157812 */ /* 0x000fe400078ec0ff */
[----:B------:R-:W-:Y:S02]  /*7f80*/  ISETP.NE.AND P6, PT, R64, RZ, PT ;  /* 0x000000ff4000720c */ /* 0x000fe40003fc5270 */
[----:B------:R-:W-:Y:S02]  /*7f90*/  ISETP.NE.AND P1, PT, R54, RZ, PT ;  /* 0x000000ff3600720c */ /* 0x000fe40003f25270 */
[----:B------:R-:W-:Y:S03]  /*7fa0*/  ISETP.NE.U32.OR P0, PT, R63, 0x1, !P6 ;  /* 0x000000013f00780c */ /* 0x000fe60007705470 */
[----:B------:R-:W2:Y:S02]  /*7fb0*/  LDTM.16dp256bit.x4 R4, tmem[UR4+0x20] ;  /* 0x00002004000479ee */ /* 0x000ea40008120000 */
[----:B--2---:R-:W-:Y:S01]  /*7fc0*/  FMUL R0, R24, R4 ;  /* 0x0000000418007220 */ /* 0x004fe20000400000 */
[----:B------:R-:W-:Y:S01]  /*7fd0*/  LOP3.LUT R4, R28, 0xffff0000, RZ, 0xc0, !PT ;  /* 0xffff00001c047812 */ /* 0x000fe200078ec0ff */
[C---:B------:R-:W-:Y:S01]  /*7fe0*/  FMUL R2, R24.reuse, R5 ;  /* 0x0000000518027220 */ /* 0x040fe20000400000 */
[C---:B------:R-:W-:Y:S01]  /*7ff0*/  FMUL R7, R24.reuse, R7 ;  /* 0x0000000718077220 */ /* 0x040fe20000400000 */
[C---:B------:R-:W-:Y:S01]  /*8000*/  FFMA R0, R27.reuse, R3, R0 ;  /* 0x000000031b007223 */ /* 0x040fe20000000000 */
[C---:B------:R-:W-:Y:S01]  /*8010*/  FMUL R3, R24.reuse, R6 ;  /* 0x0000000618037220 */ /* 0x040fe20000400000 */
[C---:B------:R-:W-:Y:S01]  /*8020*/  FFMA R2, R27.reuse, R4, R2 ;  /* 0x000000041b027223 */ /* 0x040fe20000000002 */
[C---:B------:R-:W-:Y:S01]  /*8030*/  FMUL R4, R24.reuse, R8 ;  /* 0x0000000818047220 */ /* 0x040fe20000400000 */
[----:B------:R-:W-:Y:S01]  /*8040*/  FMUL R5, R24, R9 ;  /* 0x0000000918057220 */ /* 0x000fe20000400000 */
[C---:B------:R-:W-:Y:S01]  /*8050*/  FFMA R3, R27.reuse, R20, R3 ;  /* 0x000000141b037223 */ /* 0x040fe20000000003 */
[----:B------:R-:W-:Y:S01]  /*8060*/  FFMA R7, R27, R21, R7 ;  /* 0x000000151b077223 */ /* 0x000fe20000000007 */
[----:B------:R-:W-:Y:S01]  /*8070*/  F2FP.BF16.F32.PACK_AB R32, R2, R0 ;  /* 0x000000000220723e */ /* 0x000fe200000010ff */
[----:B------:R-:W-:Y:S01]  /*8080*/  FMUL R8, R24, R12 ;  /* 0x0000000c18087220 */ /* 0x000fe20000400000 */
[----:B------:R-:W-:Y:S01]  /*8090*/  SHF.L.U32 R0, R30, 0x10, RZ ;  /* 0x000000101e007819 */ /* 0x000fe200000006ff */
[----:B------:R-:W-:Y:S01]  /*80a0*/  FMUL R9, R24, R13 ;  /* 0x0000000d18097220 */ /* 0x000fe20000400000 */
[----:B------:R-:W-:Y:S01]  /*80b0*/  LOP3.LUT R2, R30, 0xffff0000, RZ, 0xc0, !PT ;  /* 0xffff00001e027812 */ /* 0x000fe200078ec0ff */
[C---:B------:R-:W-:Y:S01]  /*80c0*/  FMUL R12, R24.reuse, R16 ;  /* 0x00000010180c7220 */ /* 0x040fe20000400000 */
[C---:B------:R-:W-:Y:S01]  /*80d0*/  SHF.L.U32 R16, R31.reuse, 0x10, RZ ;  /* 0x000000101f107819 */ /* 0x040fe200000006ff */
[----:B------:R-:W-:Y:S01]  /*80e0*/  FMUL R13, R24, R17 ;  /* 0x00000011180d7220 */ /* 0x000fe20000400000 */
[----:B------:R-:W-:Y:S01]  /*80f0*/  LOP3.LUT R17, R31, 0xffff0000, RZ, 0xc0, !PT ;  /* 0xffff00001f117812 */ /* 0x000fe200078ec0ff */
[----:B------:R-:W-:Y:S01]  /*8100*/  FFMA R4, R27, R0, R4 ;  /* 0x000000001b047223 */ /* 0x000fe20000000004 */
[----:B------:R-:W-:Y:S01]  /*8110*/  SHF.L.U32 R0, R36, 0x10, RZ ;  /* 0x0000001024007819 */ /* 0x000fe200000006ff */
[----:B------:R-:W-:Y:S01]  /*8120*/  FMUL R6, R24, R10 ;  /* 0x0000000a18067220 */ /* 0x000fe20000400000 */
[----:B------:R-:W-:Y:S01]  /*8130*/  F2FP.BF16.F32.PACK_AB R33, R7, R3 ;  /* 0x000000030721723e */ /* 0x000fe200000010ff */
[----:B------:R-:W-:Y:S01]  /*8140*/  FFMA R5, R27, R2, R5 ;  /* 0x000000021b057223 */ /* 0x000fe20000000005 */
[----:B------:R-:W-:Y:S01]  /*8150*/  LOP3.LUT R2, R36, 0xffff0000, RZ, 0xc0, !PT ;  /* 0xffff000024027812 */ /* 0x000fe200078ec0ff */
[C---:B------:R-:W-:Y:S01]  /*8160*/  FMUL R11, R24.reuse, R11 ;  /* 0x0000000b180b7220 */ /* 0x040fe20000400000 */
[----:B------:R-:W-:Y:S01]  /*8170*/  SHF.L.U32 R3, R37, 0x10, RZ ;  /* 0x0000001025037819 */ /* 0x000fe200000006ff */
[----:B------:R-:W-:Y:S01]  /*8180*/  FFMA R6, R27, R16, R6 ;  /* 0x000000101b067223 */ /* 0x000fe20000000006 */
[----:B------:R-:W-:Y:S01]  /*8190*/  F2FP.BF16.F32.PACK_AB R34, R5, R4 ;  /* 0x000000040522723e */ /* 0x000fe200000010ff */
[----:B------:R-:W-:Y:S01]  /*81a0*/  FMUL R10, R24, R14 ;  /* 0x0000000e180a7220 */ /* 0x000fe20000400000 */
[----:B------:R-:W-:Y:S01]  /*81b0*/  SHF.L.U32 R4, R39, 0x10, RZ ;  /* 0x0000001027047819 */ /* 0x000fe200000006ff */
[----:B------:R-:W-:Y:S01]  /*81c0*/  FFMA R11, R27, R17, R11 ;  /* 0x000000111b0b7223 */ /* 0x000fe2000000000b */
[----:B------:R-:W-:Y:S01]  /*81d0*/  LOP3.LUT R5, R39, 0xffff0000, RZ, 0xc0, !PT ;  /* 0xffff000027057812 */ /* 0x000fe200078ec0ff */
[----:B------:R-:W-:Y:S01]  /*81e0*/  FFMA R8, R27, R0, R8 ;  /* 0x000000001b087223 */ /* 0x000fe20000000008 */
[----:B------:R-:W-:Y:S01]  /*81f0*/  LOP3.LUT R0, R37, 0xffff0000, RZ, 0xc0, !PT ;  /* 0xffff000025007812 */ /* 0x000fe200078ec0ff */
[C---:B------:R-:W-:Y:S01]  /*8200*/  FFMA R9, R27.reuse, R2, R9 ;  /* 0x000000021b097223 */ /* 0x040fe20000000009 */
[C---:B------:R-:W-:Y:S01]  /*8210*/  SHF.L.U32 R2, R38.reuse, 0x10, RZ ;  /* 0x0000001026027819 */ /* 0x040fe200000006ff */
[----:B------:R-:W-:Y:S01]  /*8220*/  FFMA R10, R27, R3, R10 ;  /* 0x000000031b0a7223 */ /* 0x000fe2000000000a */
[----:B------:R-:W-:Y:S01]  /*8230*/  LOP3.LUT R3, R38, 0xffff0000, RZ, 0xc0, !PT ;  /* 0xffff000026037812 */ /* 0x000fe200078ec0ff */
[C---:B------:R-:W-:Y:S01]  /*8240*/  FMUL R15, R24.reuse, R15 ;  /* 0x0000000f180f7220 */ /* 0x040fe20000400000 */
[----:B------:R-:W-:Y:S01]  /*8250*/  F2FP.BF16.F32.PACK_AB R35, R11, R6 ;  /* 0x000000060b23723e */ /* 0x000fe200000010ff */
[C---:B------:R-:W-:Y:S01]  /*8260*/  FMUL R14, R24.reuse, R18 ;  /* 0x00000012180e7220 */ /* 0x040fe20000400000 */
[----:B------:R-:W-:Y:S01]  /*8270*/  FMUL R19, R24, R19 ;  /* 0x0000001318137220 */ /* 0x000fe20000400000 */
[C---:B------:R-:W-:Y:S01]  /*8280*/  FFMA R15, R27.reuse, R0, R15 ;  /* 0x000000001b0f7223 */ /* 0x040fe2000000000f */
[----:B------:R-:W-:Y:S01]  /*8290*/  FFMA R12, R27, R2, R12 ;  /* 0x000000021b0c7223 */ /* 0x000fe2000000000c */
[----:B------:R2:W-:Y:S01]  /*82a0*/  STSM.16.M88.4 [R66+0x1200], R32 ;  /* 0x0012002042007844 */ /* 0x0005e20000000200 */
[----:B------:R-:W-:Y:S01]  /*82b0*/  F2FP.BF16.F32.PACK_AB R8, R9, R8 ;  /* 0x000000080908723e */ /* 0x000fe200000010ff */
[----:B------:R-:W-:Y:S01]  /*82c0*/  FFMA R13, R27, R3, R13 ;  /* 0x000000031b0d7223 */ /* 0x000fe2000000000d */
[----:B------:R-:W-:Y:S01]  /*82d0*/  F2FP.BF16.F32.PACK_AB R9, R15, R10 ;  /* 0x0000000a0f09723e */ /* 0x000fe200000010ff */
[C---:B------:R-:W-:Y:S01]  /*82e0*/  FFMA R14, R27.reuse, R4, R14 ;  /* 0x000000041b0e7223 */ /* 0x040fe2000000000e */
[----:B------:R-:W-:Y:S01]  /*82f0*/  FFMA R19, R27, R5, R19 ;  /* 0x000000051b137223 */ /* 0x000fe20000000013 */
[----:B------:R-:W-:Y:S02]  /*8300*/  MOV R0, UR51 ;  /* 0x0000003300007c02 */ /* 0x000fe40008000f00 */
[----:B------:R-:W-:Y:S02]  /*8310*/  F2FP.BF16.F32.PACK_AB R10, R13, R12 ;  /* 0x0000000c0d0a723e */ /* 0x000fe400000010ff */
[----:B------:R-:W-:Y:S02]  /*8320*/  F2FP.BF16.F32.PACK_AB R11, R19, R14 ;  /* 0x0000000e130b723e */ /* 0x000fe400000010ff */
[----:B------:R-:W-:Y:S02]  /*8330*/  @P0 LEA R0, R0, UR49, 0x3 ;  /* 0x0000003100000c11 */ /* 0x000fe4000f8e18ff */
[----:B------:R-:W-:Y:S01]  /*8340*/  LEA R2, R68, UR49, 0x3 ;  /* 0x0000003144027c11 */ /* 0x000fe2000f8e18ff */
[----:B------:R2:W-:Y:S01]  /*8350*/  STSM.16.M88.4 [R65+0x1200], R8 ;  /* 0x0012000841007844 */ /* 0x0005e20000000200 */
[----:B------:R-:W-:Y:S02]  /*8360*/  @P0 IADD3 R0, PT, PT, R0, 0xa0, RZ ;  /* 0x000000a000000810 */ /* 0x000fe40007ffe0ff */
[----:B------:R-:W-:Y:S01]  /*8370*/  @P0 SHF.L.U32 R3, R52, 0x1f, RZ ;  /* 0x0000001f34030819 */ /* 0x000fe200000006ff */
[----:B------:R-:W-:Y:S01]  /*8380*/  @!PT LDS RZ, [RZ] ;  /* 0x00000000fffff984 */ /* 0x000fe20000000800 */
[----:B------:R-:W-:Y:S01]  /*8390*/  @!PT LDS RZ, [RZ] ;  /* 0x00000000fffff984 */ /* 0x000fe20000000800 */
[----:B------:R-:W-:Y:S01]  /*83a0*/  @!PT LDS RZ, [RZ] ;  /* 0x00000000fffff984 */ /* 0x000fe20000000800 */
[----:B------:R-:W-:Y:S01]  /*83b0*/  @!PT LDS RZ, [RZ] ;  /* 0x00000000fffff984 */ /* 0x000fe20000000800 */
[----:B------:R4:W-:Y:S06]  /*83c0*/  MEMBAR.ALL.CTA ;  /* 0x0000000000007992 */ /* 0x0009ec0000008000 */
[----:B----4-:R-:W4:Y:S01]  /*83d0*/  FENCE.VIEW.ASYNC.S ;  /* 0x00000000000073c6 */ /* 0x010f220000000000 */
[----:B-1----:R-:W-:Y:S01]  /*83e0*/  @P0 PRMT R0, R72, 0x654, R0 ;  /* 0x0000065448000816 */ /* 0x002fe20000000000 */
[----:B----4-:R-:W-:Y:S06]  /*83f0*/  BAR.SYNC.DEFER_BLOCKING 0x1, 0x80 ;  /* 0x0042000000007b1d */ /* 0x010fec0000010000 */
[----:B------:R-:W-:Y:S05]  /*8400*/  @P1 BRA `(.L_x_104) ;  /* 0x0000000000201947 */ /* 0x000fea0003800000 */
[----:B------:R-:W1:Y:S01]  /*8410*/  LDCU.64 UR6, c[0x0][0x348] ;  /* 0x00006900ff0677ac */ /* 0x000e620008000a00 */
[----:B------:R-:W-:Y:S02]  /*8420*/  UIADD3 UR40, UPT, UPT, UR49, 0x1200, URZ ;  /* 0x0000120031287890 */ /* 0x000fe4000fffe0ff */
[----:B------:R-:W-:Y:S02]  /*8430*/  UIADD3 UR41, UPT, UPT, UR52, 0x20, URZ ;  /* 0x0000002034297890 */ /* 0x000fe4000fffe0ff */
[----:B-1----:R-:W-:Y:S04]  /*8440*/  UIADD3 UR4, UP0, UPT, UR6, 0x780, URZ ;  /* 0x0000078006047890 */ /* 0x002fe8000ff1e0ff */
[----:B------:R-:W-:Y:S09]  /*8450*/  UIADD3.X UR5, UPT, UPT, URZ, UR7, URZ, UP0, !UPT ;  /* 0x00000007ff057290 */ /* 0x000ff200087fe4ff */
[----:B------:R1:W-:Y:S01]  /*8460*/  UTMASTG.5D [UR40], [UR4] ;  /* 0x00000028040073b5 */ /* 0x0003e20008020000 */
[----:B------:R0:W-:Y:S01]  /*8470*/  UTMACMDFLUSH ;  /* 0x00000000000079b7 */ /* 0x0001e20000000000 */
[----:B-1----:R-:W-:Y:S04]  /*8480*/  DEPBAR.LE SB0, 0x1 ;  /* 0x000080400000791a */ /* 0x002fe80000000000 */
.L_x_104:
[----:B------:R-:W-:Y:S05]  /*8490*/  BSYNC.RECONVERGENT B0 ;  /* 0x0000000000007941 */ /* 0x000fea0003800200 */
.L_x_103:
[----:B------:R-:W-:Y:S01]  /*84a0*/  BAR.SYNC.DEFER_BLOCKING 0x1, 0x80 ;  /* 0x0042000000007b1d */ /* 0x000fe20000010000 */
[----:B------:R-:W-:Y:S04]  /*84b0*/  UIADD3 UR4, UPT, UPT, UR51, 0x1, URZ ;  /* 0x0000000133047890 */ /* 0x000fe8000fffe0ff */
[----:B------:R-:W-:Y:S04]  /*84c0*/  UISETP.NE.AND UP0, UPT, UR4, 0x4, UPT ;  /* 0x000000040400788c */ /* 0x000fe8000bf05270 */
[----:B------:R-:W-:Y:S01]  /*84d0*/  USEL UR50, UR4, URZ, UP0 ;  /* 0x000000ff04327287 */ /* 0x000fe20008000000 */
[----:B------:R1:W-:Y:S01]  /*84e0*/  @P0 SYNCS.ARRIVE.TRANS64.RED.A1T0 RZ, [R0+URZ], RZ ;  /* 0x000000ff00ff09a7 */ /* 0x0003e200081004ff */
[----:B------:R-:W-:Y:S01]  /*84f0*/  BSSY B1, `(.L_x_105) ;  /* 0x0000013000017945 */ /* 0x000fe20003800000 */
[----:B------:R-:W4:Y:S02]  /*8500*/  @P0 SYNCS.PHASECHK.TRANS64.TRYWAIT P1, [R2+URZ+0x80], R3 ;  /* 0x00008003020005a7 */ /* 0x000f2400080211ff */
[----:B----4-:R-:W-:Y:S01]  /*8510*/  @P0 SEL R70, RZ, 0x1, !P1 ;  /* 0x00000001ff460807 */ /* 0x010fe20004800000 */
[----:B-1----:R-:W-:Y:S06]  /*8520*/  @!P0 BRA `(.L_x_106) ;  /* 0x00000000003c8947 */ /* 0x002fec0003800000 */
[----:B------:R-:W-:Y:S01]  /*8530*/  ISETP.NE.U32.AND P0, PT, R71, 0x1, PT ;  /* 0x000000014700780c */ /* 0x000fe20003f05070 */
[----:B------:R-:W-:Y:S01]  /*8540*/  BSSY B0, `(.L_x_107) ;  /* 0x0000008000007945 */ /* 0x000fe20003800000 */
[----:B------:R-:W-:Y:S11]  /*8550*/  ISETP.NE.AND P1, PT, R70, RZ, PT ;  /* 0x000000ff4600720c */ /* 0x000ff60003f25270 */
[----:B------:R-:W-:Y:S04]  /*8560*/  @P0 IMAD R3, R68, 0x1000, R69 ;  /* 0x0000100044030824 */ /* 0x000fe800078e0245 */
[----:B------:R-:W-:Y:S01]  /*8570*/  @P0 VIADD R0, R3, UR49 ;  /* 0x0000003103000c36 */ /* 0x000fe20008000000 */
[----:B------:R-:W-:Y:S06]  /*8580*/  @P1 BRA `(.L_x_108) ;  /* 0x00000000000c1947 */ /* 0x000fec0003800000 */
[----:B------:R-:W-:Y:S04]  /*8590*/  SHF.L.U32 R4, R52, 0x1f, RZ ;  /* 0x0000001f34047819 */ /* 0x000fe800000006ff */
[----:B------:R-:W1:Y:S02]  /*85a0*/  SYNCS.PHASECHK.TRANS64.TRYWAIT P1, [R2+URZ+0x80], R4 ;  /* 0x00008004020075a7 */ /* 0x000e6400080211ff */
[----:B-1----:R-:W-:Y:S05]  /*85b0*/  @!P1 BRA `(.L_x_109) ;  /* 0x0000001c00809947 */ /* 0x002fea0003800000 */
.L_x_108:
[----:B------:R-:W-:Y:S05]  /*85c0*/  BSYNC B0 ;  /* 0x0000000000007941 */ /* 0x000fea0003800000 */
.L_x_107:
[----:B------:R-:W-:Y:S01]  /*85d0*/  @P0 IADD3 R0, PT, PT, R61, R0, RZ ;  /* 0x000000003d000210 */ /* 0x000fe20007ffe0ff */
[----:B------:R-:W-:Y:S05]  /*85e0*/  @P0 WARPSYNC.ALL ;  /* 0x0000000000000948 */ /* 0x000fea0003800000 */
[----:B------:R4:W1:Y:S01]  /*85f0*/  @P0 LDSM.16.M88.4 R28, [R3+UR49+0x200] ;  /* 0x00020031031c083b */ /* 0x0008620008000200 */
[----:B------:R-:W-:Y:S03]  /*8600*/  IADD3 R68, PT, PT, R68, 0x1, RZ ;  /* 0x0000000144447810 */ /* 0x000fe60007ffe0ff */
[----:B------:R4:W1:Y:S04]  /*8610*/  @P0 LDSM.16.M88.4 R36, [R0+0x200] ;  /* 0x000200000024083b */ /* 0x0008680000000200 */
.L_x_106:
[----:B------:R-:W-:Y:S05]  /*8620*/  BSYNC B1 ;  /* 0x0000000000017941 */ /* 0x000fea0003800000 */
.L_x_105:
[----:B----4-:R-:W-:Y:S05]  /*8630*/  VIADD R0, R25, 0x40 ;  /* 0x0000004019007836 */ /* 0x010fea0000000000 */
[----:B------:R-:W-:Y:S04]  /*8640*/  SHF.R.U32.HI R0, RZ, 0x15, R0 ;  /* 0x00000015ff007819 */ /* 0x000fe80000011600 */
[----:B------:R-:W-:Y:S11]  /*8650*/  LOP3.LUT P0, RZ, R0, 0x3, R56, 0x48, !PT ;  /* 0x0000000300ff7812 */ /* 0x000ff60007804838 */
[----:B------:R-:W-:Y:S02]  /*8660*/  @!UPT UIADD3 URZ, UPT, UPT, URZ, URZ, URZ ;  /* 0x000000fffffff290 */ /* 0x000fe4000fffe0ff */
[----:B------:R-:W-:Y:S05]  /*8670*/  @!P0 BRA `(.L_x_110) ;  /* 0x0000000000408947 */ /* 0x000fea0003800000 */
[----:B------:R-:W4:Y:S01]  /*8680*/  LDCU.64 UR8, c[0x4][0x70] ;  /* 0x01000e00ff0877ac */ /* 0x000f220008000a00 */
[----:B------:R-:W-:Y:S01]  /*8690*/  MOV R3, 0x0 ;  /* 0x0000000000037802 */ /* 0x000fe20000000f00 */
[----:B------:R-:W-:Y:S02]  /*86a0*/  HFMA2 R12, -RZ, RZ, 0, 5.9604644775390625e-08 ;  /* 0x00000001ff0c7431 */ /* 0x000fe400000001ff */
[----:B--2---:R-:W-:Y:S02]  /*86b0*/  IMAD.MOV.U32 R8, RZ, RZ, 0x192 ;  /* 0x00000192ff087424 */ /* 0x004fe400078e00ff */
[----:B------:R-:W-:Y:S01]  /*86c0*/  IMAD.MOV.U32 R13, RZ, RZ, RZ ;  /* 0x000000ffff0d7224 */ /* 0x000fe200078e00ff */
[----:B------:R-:W2:Y:S01]  /*86d0*/  LDCU.64 UR6, c[0x4][0x78] ;  /* 0x01000f00ff0677ac */ /* 0x000ea20008000a00 */
[----:B-1----:R-:W1:Y:S01]  /*86e0*/  LDC.64 R2, c[0x4][R3] ;  /* 0x0100000003027b82 */ /* 0x002e620000000a00 */
[----:B------:R-:W5:Y:S01]  /*86f0*/  LDCU.64 UR4, c[0x4][0x10] ;  /* 0x01000200ff0477ac */ /* 0x000f620008000a00 */
[----:B----4-:R-:W-:Y:S01]  /*8700*/  MOV R5, UR9 ;  /* 0x0000000900057c02 */ /* 0x010fe20008000f00 */
[----:B------:R-:W-:Y:S01]  /*8710*/  IMAD.U32 R4, RZ, RZ, UR8 ;  /* 0x00000008ff047e24 */ /* 0x000fe2000f8e00ff */
[----:B--2---:R-:W-:Y:S01]  /*8720*/  MOV R7, UR7 ;  /* 0x0000000700077c02 */ /* 0x004fe20008000f00 */
[----:B------:R-:W-:Y:S01]  /*8730*/  IMAD.U32 R6, RZ, RZ, UR6 ;  /* 0x00000006ff067e24 */ /* 0x000fe2000f8e00ff */
[----:B-----5:R-:W-:Y:S01]  /*8740*/  MOV R11, UR5 ;  /* 0x00000005000b7c02 */ /* 0x020fe20008000f00 */
[----:B------:R-:W-:Y:S02]  /*8750*/  IMAD.U32 R10, RZ, RZ, UR4 ;  /* 0x00000004ff0a7e24 */ /* 0x000fe4000f8e00ff */
[----:B------:R-:W-:Y:S07]  /*8760*/  LEPC R20, `(.L_x_110) ;  /* 0x000000001014794e */ /* 0x000fee0000000000 */
[----:B-1-3--:R-:W-:Y:S05]  /*8770*/  CALL.ABS.NOINC R2 ;  /* 0x0000000002007343 */ /* 0x00afea0003c00000 */
.L_x_110:
[----:B-1----:R-:W-:Y:S01]  /*8780*/  SHF.L.U32 R3, R28, 0x10, RZ ;  /* 0x000000101c037819 */ /* 0x002fe200000006ff */
[----:B------:R-:W-:Y:S05]  /*8790*/  WARPSYNC.ALL ;  /* 0x0000000000007948 */ /* 0x000fea0003800000 */
[----:B------:R-:W-:Y:S01]  /*87a0*/  R2UR UR4, R25 ;  /* 0x00000000190472ca */ /* 0x000fe200000e0000 */
[----:B------:R-:W-:Y:S01]  /*87b0*/  BSSY.RECONVERGENT B0, `(.L_x_111) ;  /* 0x0000054000007945 */ /* 0x000fe20003800200 */
[C---:B------:R-:W-:Y:S02]  /*87c0*/  SHF.L.U32 R20, R29.reuse, 0x10, RZ ;  /* 0x000000101d147819 */ /* 0x040fe400000006ff */
[----:B------:R-:W-:Y:S02]  /*87d0*/  LOP3.LUT R21, R29, 0xffff0000, RZ, 0xc0, !PT ;  /* 0xffff00001d157812 */ /* 0x000fe400078ec0ff */
[----:B------:R-:W-:Y:S02]  /*87e0*/  ISETP.NE.AND P6, PT, R64, RZ, PT ;  /* 0x000000ff4000720c */ /* 0x000fe40003fc5270 */
[----:B------:R-:W-:Y:S02]  /*87f0*/  ISETP.NE.AND P1, PT, R54, RZ, PT ;  /* 0x000000ff3600720c */ /* 0x000fe40003f25270 */
[----:B------:R-:W-:Y:S03]  /*8800*/  ISETP.NE.U32.OR P0, PT, R63, 0x1, !P6 ;  /* 0x000000013f00780c */ /* 0x000fe60007705470 */
[----:B--2---:R-:W1:Y:S02]  /*8810*/  LDTM.16dp256bit.x4 R4, tmem[UR4+0x40] ;  /* 0x00004004000479ee */ /* 0x004e640008120000 */
[----:B-1----:R-:W-:Y:S01]  /*8820*/  FMUL R0, R24, R4 ;  /* 0x0000000418007220 */ /* 0x002fe20000400000 */
[----:B------:R-:W-:Y:S01]  /*8830*/  LOP3.LUT R4, R28, 0xffff0000, RZ, 0xc0, !PT ;  /* 0xffff00001c047812 */ /* 0x000fe200078ec0ff */
[C---:B------:R-:W-:Y:S01]  /*8840*/  FMUL R2, R24.reuse, R5 ;  /* 0x0000000518027220 */ /* 0x040fe20000400000 */
[C---:B------:R-:W-:Y:S01]  /*8850*/  FMUL R7, R24.reuse, R7 ;  /* 0x0000000718077220 */ /* 0x040fe20000400000 */
[C---:B------:R-:W-:Y:S01]  /*8860*/  FFMA R0, R27.reuse, R3, R0 ;  /* 0x000000031b007223 */ /* 0x040fe20000000000 */
[C---:B------:R-:W-:Y:S01]  /*8870*/  FMUL R3, R24.reuse, R6 ;  /* 0x0000000618037220 */ /* 0x040fe20000400000 */
[C---:B------:R-:W-:Y:S01]  /*8880*/  FFMA R2, R27.reuse, R4, R2 ;  /* 0x000000041b027223 */ /* 0x040fe20000000002 */
[C---:B------:R-:W-:Y:S01]  /*8890*/  FMUL R4, R24.reuse, R8 ;  /* 0x0000000818047220 */ /* 0x040fe20000400000 */
[C---:B------:R-:W-:Y:S01]  /*88a0*/  FMUL R8, R24.reuse, R12 ;  /* 0x0000000c18087220 */ /* 0x040fe20000400000 */
[----:B------:R-:W-:Y:S01]  /*88b0*/  FMUL R12, R24, R16 ;  /* 0x00000010180c7220 */ /* 0x000fe20000400000 */
[----:B------:R-:W-:Y:S01]  /*88c0*/  SHF.L.U32 R16, R30, 0x10, RZ ;  /* 0x000000101e107819 */ /* 0x000fe200000006ff */
[C---:B------:R-:W-:Y:S01]  /*88d0*/  FFMA R3, R27.reuse, R20, R3 ;  /* 0x000000141b037223 */ /* 0x040fe20000000003 */
[----:B------:R-:W-:Y:S01]  /*88e0*/  F2FP.BF16.F32.PACK_AB R32, R2, R0 ;  /* 0x000000000220723e */ /* 0x000fe200000010ff */
[C---:B------:R-:W-:Y:S01]  /*88f0*/  FFMA R7, R27.reuse, R21, R7 ;  /* 0x000000151b077223 */ /* 0x040fe20000000007 */
[----:B------:R-:W-:Y:S01]  /*8900*/  LOP3.LUT R0, R30, 0xffff0000, RZ, 0xc0, !PT ;  /* 0xffff00001e007812 */ /* 0x000fe200078ec0ff */
[----:B------:R-:W-:Y:S01]  /*8910*/  FFMA R4, R27, R16, R4 ;  /* 0x000000101b047223 */ /* 0x000fe20000000004 */
[C---:B------:R-:W-:Y:S01]  /*8920*/  SHF.L.U32 R2, R31.reuse, 0x10, RZ ;  /* 0x000000101f027819 */ /* 0x040fe200000006ff */
[C---:B------:R-:W-:Y:S01]  /*8930*/  FMUL R5, R24.reuse, R9 ;  /* 0x0000000918057220 */ /* 0x040fe20000400000 */
[----:B------:R-:W-:Y:S01]  /*8940*/  LOP3.LUT R16, R31, 0xffff0000, RZ, 0xc0, !PT ;  /* 0xffff00001f107812 */ /* 0x000fe200078ec0ff */
[----:B------:R-:W-:Y:S01]  /*8950*/  FMUL R6, R24, R10 ;  /* 0x0000000a18067220 */ /* 0x000fe20000400000 */
[----:B------:R-:W-:Y:S01]  /*8960*/  F2FP.BF16.F32.PACK_AB R33, R7, R3 ;  /* 0x000000030721723e */ /* 0x000fe200000010ff */
[C---:B------:R-:W-:Y:S01]  /*8970*/  FFMA R5, R27.reuse, R0, R5 ;  /* 0x000000001b057223 */ /* 0x040fe20000000005 */
[C---:B------:R-:W-:Y:S01]  /*8980*/  SHF.L.U32 R0, R36.reuse, 0x10, RZ ;  /* 0x0000001024007819 */ /* 0x040fe200000006ff */
[----:B------:R-:W-:Y:S01]  /*8990*/  FFMA R6, R27, R2, R6 ;  /* 0x000000021b067223 */ /* 0x000fe20000000006 */
[----:B------:R-:W-:Y:S01]  /*89a0*/  LOP3.LUT R2, R36, 0xffff0000, RZ, 0xc0, !PT ;  /* 0xffff000024027812 */ /* 0x000fe200078ec0ff */
[C---:B------:R-:W-:Y:S01]  /*89b0*/  FMUL R11, R24.reuse, R11 ;  /* 0x0000000b180b7220 */ /* 0x040fe20000400000 */
[----:B------:R-:W-:Y:S01]  /*89c0*/  SHF.L.U32 R3, R37, 0x10, RZ ;  /* 0x0000001025037819 */ /* 0x000fe200000006ff */
[C---:B------:R-:W-:Y:S01]  /*89d0*/  FMUL R9, R24.reuse, R13 ;  /* 0x0000000d18097220 */ /* 0x040fe20000400000 */
        /* <DEDUP_REMOVED lines=14> */
[C---:B------:R-:W-:Y:S01]  /*8ac0*/  FMUL R14, R24.reuse, R18 ;  /* 0x00000012180e7220 */ /* 0x040fe20000400000 */
[----:B------:R-:W-:Y:S01]  /*8ad0*/  FFMA R15, R27, R0, R15 ;  /* 0x000000001b0f7223 */ /* 0x000fe2000000000f */
[----:B------:R-:W-:Y:S01]  /*8ae0*/  FMUL R19, R24, R19 ;  /* 0x0000001318137220 */ /* 0x000fe20000400000 */
[----:B------:R1:W-:Y:S01]  /*8af0*/  STSM.16.M88.4 [R66+0x2200], R32 ;  /* 0x0022002042007844 */ /* 0x0003e20000000200 */
[----:B------:R-:W-:Y:S01]  /*8b00*/  F2FP.BF16.F32.PACK_AB R8, R9, R8 ;  /* 0x000000080908723e */ /* 0x000fe200000010ff */
[----:B------:R-:W-:Y:S01]  /*8b10*/  FFMA R12, R27, R2, R12 ;  /* 0x000000021b0c7223 */ /* 0x000fe2000000000c */
[----:B------:R-:W-:Y:S01]  /*8b20*/  F2FP.BF16.F32.PACK_AB R9, R15, R10 ;  /* 0x0000000a0f09723e */ /* 0x000fe200000010ff */
[C---:B------:R-:W-:Y:S01]  /*8b30*/  FFMA R13, R27.reuse, R3, R13 ;  /* 0x000000031b0d7223 */ /* 0x040fe2000000000d */
        /* <DEDUP_REMOVED lines=15> */
[----:B--2---:R-:W2:Y:S01]  /*8c30*/  FENCE.VIEW.ASYNC.S ;  /* 0x00000000000073c6 */ /* 0x004ea20000000000 */
[----:B------:R-:W-:Y:S01]  /*8c40*/  @P0 PRMT R0, R72, 0x654, R0 ;  /* 0x0000065448000816 */ /* 0x000fe20000000000 */
[----:B--2---:R-:W-:Y:S06]  /*8c50*/  BAR.SYNC.DEFER_BLOCKING 0x1, 0x80 ;  /* 0x0042000000007b1d */ /* 0x004fec0000010000 */
[----:B------:R-:W-:Y:S05]  /*8c60*/  @P1 BRA `(.L_x_112) ;  /* 0x0000000000201947 */ /* 0x000fea0003800000 */
[----:B------:R-:W2:Y:S01]  /*8c70*/  LDCU.64 UR6, c[0x0][0x348] ;  /* 0x00006900ff0677ac */ /* 0x000ea20008000a00 */
[----:B------:R-:W-:Y:S02]  /*8c80*/  UIADD3 UR40, UPT, UPT, UR49, 0x2200, URZ ;  /* 0x0000220031287890 */ /* 0x000fe4000fffe0ff */
[----:B------:R-:W-:Y:S02]  /*8c90*/  UIADD3 UR41, UPT, UPT, UR52, 0x40, URZ ;  /* 0x0000004034297890 */ /* 0x000fe4000fffe0ff */
[----:B--2---:R-:W-:Y:S04]  /*8ca0*/  UIADD3 UR4, UP0, UPT, UR6, 0x780, URZ ;  /* 0x0000078006047890 */ /* 0x004fe8000ff1e0ff */
[----:B------:R-:W-:Y:S09]  /*8cb0*/  UIADD3.X UR5, UPT, UPT, URZ, UR7, URZ, UP0, !UPT ;  /* 0x00000007ff057290 */ /* 0x000ff200087fe4ff */
[----:B------:R2:W-:Y:S01]  /*8cc0*/  UTMASTG.5D [UR40], [UR4] ;  /* 0x00000028040073b5 */ /* 0x0005e20008020000 */
[----:B------:R0:W-:Y:S01]  /*8cd0*/  UTMACMDFLUSH ;  /* 0x00000000000079b7 */ /* 0x0001e20000000000 */
[----:B--2---:R-:W-:Y:S04]  /*8ce0*/  DEPBAR.LE SB0, 0x1 ;  /* 0x000080400000791a */ /* 0x004fe80000000000 */
.L_x_112:
[----:B------:R-:W-:Y:S05]  /*8cf0*/  BSYNC.RECONVERGENT B0 ;  /* 0x0000000000007941 */ /* 0x000fea0003800200 */
.L_x_111:
        /* <DEDUP_REMOVED lines=8> */
[----:B--2---:R-:W-:Y:S06]  /*8d80*/  @!P0 BRA `(.L_x_114) ;  /* 0x0000000000388947 */ /* 0x004fec0003800000 */
[----:B------:R-:W-:Y:S01]  /*8d90*/  ISETP.NE.U32.AND P0, PT, R71, 0x1, PT ;  /* 0x000000014700780c */ /* 0x000fe20003f05070 */
[----:B------:R-:W-:Y:S01]  /*8da0*/  BSSY B0, `(.L_x_115) ;  /* 0x0000008000007945 */ /* 0x000fe20003800000 */
[----:B------:R-:W-:Y:S11]  /*8db0*/  ISETP.NE.AND P1, PT, R70, RZ, PT ;  /* 0x000000ff4600720c */ /* 0x000ff60003f25270 */
[----:B------:R-:W-:Y:S04]  /*8dc0*/  @P0 IMAD R68, R68, 0x1000, R69 ;  /* 0x0000100044440824 */ /* 0x000fe800078e0245 */
[----:B------:R-:W-:Y:S01]  /*8dd0*/  @P0 VIADD R2, R68, UR49 ;  /* 0x0000003144020c36 */ /* 0x000fe20008000000 */
[----:B------:R-:W-:Y:S06]  /*8de0*/  @P1 BRA `(.L_x_116) ;  /* 0x00000000000c1947 */ /* 0x000fec0003800000 */
[----:B------:R-:W-:Y:S04]  /*8df0*/  SHF.L.U32 R0, R52, 0x1f, RZ ;  /* 0x0000001f34007819 */ /* 0x000fe800000006ff */
[----:B------:R-:W2:Y:S02]  /*8e00*/  SYNCS.PHASECHK.TRANS64.TRYWAIT P1, [R3+URZ+0x80], R0 ;  /* 0x00008000030075a7 */ /* 0x000ea400080211ff */
[----:B--2---:R-:W-:Y:S05]  /*8e10*/  @!P1 BRA `(.L_x_117) ;  /* 0x00000014007c9947 */ /* 0x004fea0003800000 */
.L_x_116:
[----:B------:R-:W-:Y:S05]  /*8e20*/  BSYNC B0 ;  /* 0x0000000000007941 */ /* 0x000fea0003800000 */
.L_x_115:
[----:B------:R-:W-:Y:S01]  /*8e30*/  @P0 IADD3 R2, PT, PT, R61, R2, RZ ;  /* 0x000000023d020210 */ /* 0x000fe20007ffe0ff */
[----:B------:R-:W-:Y:S05]  /*8e40*/  @P0 WARPSYNC.ALL ;  /* 0x0000000000000948 */ /* 0x000fea0003800000 */
[----:B------:R4:W1:Y:S04]  /*8e50*/  @P0 LDSM.16.M88.4 R28, [R68+UR49+0x200] ;  /* 0x00020031441c083b */ /* 0x0008680008000200 */
[----:B------:R4:W1:Y:S02]  /*8e60*/  @P0 LDSM.16.M88.4 R36, [R2+0x200] ;  /* 0x000200000224083b */ /* 0x0008640000000200 */
.L_x_114:
[----:B------:R-:W-:Y:S05]  /*8e70*/  BSYNC B1 ;  /* 0x0000000000017941 */ /* 0x000fea0003800000 */
.L_x_113:
[----:B--2---:R-:W-:Y:S05]  /*8e80*/  VIADD R0, R25, 0x60 ;  /* 0x0000006019007836 */ /* 0x004fea0000000000 */
[----:B------:R-:W-:Y:S04]  /*8e90*/  SHF.R.U32.HI R0, RZ, 0x15, R0 ;  /* 0x00000015ff007819 */ /* 0x000fe80000011600 */
[----:B------:R-:W-:Y:S11]  /*8ea0*/  LOP3.LUT P0, RZ, R0, 0x3, R56, 0x48, !PT ;  /* 0x0000000300ff7812 */ /* 0x000ff60007804838 */
[----:B------:R-:W-:Y:S02]  /*8eb0*/  @!UPT UIADD3 URZ, UPT, UPT, URZ, URZ, URZ ;  /* 0x000000fffffff290 */ /* 0x000fe4000fffe0ff */
[----:B------:R-:W-:Y:S05]  /*8ec0*/  @!P0 BRA `(.L_x_118) ;  /* 0x0000000000408947 */ /* 0x000fea0003800000 */
[----:B------:R-:W2:Y:S01]  /*8ed0*/  LDCU.64 UR8, c[0x4][0x70] ;  /* 0x01000e00ff0877ac */ /* 0x000ea20008000a00 */
[----:B------:R-:W-:Y:S01]  /*8ee0*/  MOV R3, 0x0 ;  /* 0x0000000000037802 */ /* 0x000fe20000000f00 */
[----:B------:R-:W-:Y:S02]  /*8ef0*/  HFMA2 R12, -RZ, RZ, 0, 5.9604644775390625e-08 ;  /* 0x00000001ff0c7431 */ /* 0x000fe400000001ff */
[----:B-1----:R-:W-:Y:S02]  /*8f00*/  IMAD.MOV.U32 R8, RZ, RZ, 0x192 ;  /* 0x00000192ff087424 */ /* 0x002fe400078e00ff */
[----:B------:R-:W-:Y:S01]  /*8f10*/  IMAD.MOV.U32 R13, RZ, RZ, RZ ;  /* 0x000000ffff0d7224 */ /* 0x000fe200078e00ff */
[----:B------:R-:W1:Y:S01]  /*8f20*/  LDCU.64 UR6, c[0x4][0x78] ;  /* 0x01000f00ff0677ac */ /* 0x000e620008000a00 */
[----:B----4-:R-:W4:Y:S01]  /*8f30*/  LDC.64 R2, c[0x4][R3] ;  /* 0x0100000003027b82 */ /* 0x010f220000000a00 */
        /* <DEDUP_REMOVED lines=9> */
.L_x_118:
[----:B------:R-:W-:Y:S01]  /*8fd0*/  ISETP.NE.AND P0, PT, R54, RZ, PT ;  /* 0x000000ff3600720c */ /* 0x000fe20003f05270 */
[----:B------:R-:W-:Y:S05]  /*8fe0*/  WARPSYNC.ALL ;  /* 0x0000000000007948 */ /* 0x000fea0003800000 */
[----:B------:R-:W-:Y:S01]  /*8ff0*/  R2UR UR4, R25 ;  /* 0x00000000190472ca */ /* 0x000fe200000e0000 */
[----:B------:R-:W2:Y:S01]  /*9000*/  S2UR UR5, SR_CgaCtaId ;  /* 0x00000000000579c3 */ /* 0x000ea20000008800 */
[C---:B-1----:R-:W-:Y:S01]  /*9010*/  SHF.L.U32 R3, R28.reuse, 0x10, RZ ;  /* 0x000000101c037819 */ /* 0x042fe200000006ff */
[----:B------:R-:W-:Y:S01]  /*9020*/  BSSY.RECONVERGENT B0, `(.L_x_119) ;  /* 0x0000050000007945 */ /* 0x000fe20003800200 */
[----:B------:R-:W-:Y:S02]  /*9030*/  LOP3.LUT R20, R28, 0xffff0000, RZ, 0xc0, !PT ;  /* 0xffff00001c147812 */ /* 0x000fe400078ec0ff */
[C---:B------:R-:W-:Y:S02]  /*9040*/  SHF.L.U32 R21, R29.reuse, 0x10, RZ ;  /* 0x000000101d157819 */ /* 0x040fe400000006ff */
[----:B------:R-:W-:Y:S02]  /*9050*/  LOP3.LUT R25, R29, 0xffff0000, RZ, 0xc0, !PT ;  /* 0xffff00001d197812 */ /* 0x000fe400078ec0ff */
[C---:B------:R-:W-:Y:S02]  /*9060*/  SHF.L.U32 R26, R30.reuse, 0x10, RZ ;  /* 0x000000101e1a7819 */ /* 0x040fe400000006ff */
[----:B------:R-:W-:Y:S01]  /*9070*/  LOP3.LUT R28, R30, 0xffff0000, RZ, 0xc0, !PT ;  /* 0xffff00001e1c7812 */ /* 0x000fe200078ec0ff */
[----:B------:R-:W1:Y:S01]  /*9080*/  LDTM.16dp256bit.x4 R4, tmem[UR4+0x60] ;  /* 0x00006004000479ee */ /* 0x000e620008120000 */
[----:B------:R-:W-:Y:S01]  /*9090*/  R2UR UR4, R67 ;  /* 0x00000000430472ca */ /* 0x000fe200000e0000 */
[----:B------:R-:W-:Y:S01]  /*90a0*/  NOP ;  /* 0x0000000000007918 */ /* 0x000fe20000000000 */
[C---:B------:R-:W-:Y:S02]  /*90b0*/  SHF.L.U32 R29, R31.reuse, 0x10, RZ ;  /* 0x000000101f1d7819 */ /* 0x040fe400000006ff */
[----:B------:R-:W-:Y:S02]  /*90c0*/  LOP3.LUT R30, R31, 0xffff0000, RZ, 0xc0, !PT ;  /* 0xffff00001f1e7812 */ /* 0x000fe400078ec0ff */
[C---:B------:R-:W-:Y:S02]  /*90d0*/  SHF.L.U32 R31, R36.reuse, 0x10, RZ ;  /* 0x00000010241f7819 */ /* 0x040fe400000006ff */
[----:B------:R-:W-:Y:S02]  /*90e0*/  LOP3.LUT R32, R36, 0xffff0000, RZ, 0xc0, !PT ;  /* 0xffff000024207812 */ /* 0x000fe400078ec0ff */
[C---:B------:R-:W-:Y:S02]  /*90f0*/  SHF.L.U32 R33, R37.reuse, 0x10, RZ ;  /* 0x0000001025217819 */ /* 0x040fe400000006ff */
[----:B------:R-:W-:Y:S01]  /*9100*/  LOP3.LUT R34, R37, 0xffff0000, RZ, 0xc0, !PT ;  /* 0xffff000025227812 */ /* 0x000fe200078ec0ff */
[----:B------:R-:W-:Y:S01]  /*9110*/  UIADD3 UR4, UPT, UPT, UR4, 0xf0, URZ ;  /* 0x000000f004047890 */ /* 0x000fe2000fffe0ff */
[C---:B------:R-:W-:Y:S02]  /*9120*/  SHF.L.U32 R35, R38.reuse, 0x10, RZ ;  /* 0x0000001026237819 */ /* 0x040fe400000006ff */
[----:B------:R-:W-:Y:S02]  /*9130*/  LOP3.LUT R36, R38, 0xffff0000, RZ, 0xc0, !PT ;  /* 0xffff000026247812 */ /* 0x000fe400078ec0ff */
[C---:B------:R-:W-:Y:S02]  /*9140*/  SHF.L.U32 R37, R39.reuse, 0x10, RZ ;  /* 0x0000001027257819 */ /* 0x040fe400000006ff */
[----:B------:R-:W-:Y:S01]  /*9150*/  LOP3.LUT R38, R39, 0xffff0000, RZ, 0xc0, !PT ;  /* 0xffff000027267812 */ /* 0x000fe200078ec0ff */
[C---:B-1----:R-:W-:Y:S01]  /*9160*/  FMUL R0, R24.reuse, R4 ;  /* 0x0000000418007220 */ /* 0x042fe20000400000 */
[----:B--2---:R-:W-:Y:S01]  /*9170*/  UPRMT UR4, UR5, 0x654, UR4 ;  /* 0x0000065405047896 */ /* 0x004fe20008000004 */
[C---:B----4-:R-:W-:Y:S01]  /*9180*/  FMUL R2, R24.reuse, R5 ;  /* 0x0000000518027220 */ /* 0x050fe20000400000 */
[C---:B------:R-:W-:Y:S01]  /*9190*/  FMUL R7, R24.reuse, R7 ;  /* 0x0000000718077220 */ /* 0x040fe20000400000 */
[C---:B------:R-:W-:Y:S01]  /*91a0*/  FFMA R0, R27.reuse, R3, R0 ;  /* 0x000000031b007223 */ /* 0x040fe20000000000 */
[C---:B------:R-:W-:Y:S01]  /*91b0*/  FMUL R3, R24.reuse, R6 ;  /* 0x0000000618037220 */ /* 0x040fe20000400000 */
[C---:B------:R-:W-:Y:S01]  /*91c0*/  FFMA R2, R27.reuse, R20, R2 ;  /* 0x000000141b027223 */ /* 0x040fe20000000002 */
[C---:B------:R-:W-:Y:S01]  /*91d0*/  FMUL R4, R24.reuse, R8 ;  /* 0x0000000818047220 */ /* 0x040fe20000400000 */
[----:B------:R-:W-:Y:S01]  /*91e0*/  FMUL R5, R24, R9 ;  /* 0x0000000918057220 */ /* 0x000fe20000400000 */
[C---:B------:R-:W-:Y:S01]  /*91f0*/  FFMA R3, R27.reuse, R21, R3 ;  /* 0x000000151b037223 */ /* 0x040fe20000000003 */
[----:B------:R-:W-:Y:S01]  /*9200*/  SYNCS.ARRIVE.TRANS64.RED.A1T0 RZ, [UR4], RZ ;  /* 0x000000ffffff79a7 */ /* 0x000fe20008100404 */
[----:B------:R-:W-:Y:S01]  /*9210*/  F2FP.BF16.F32.PACK_AB R68, R2, R0 ;  /* 0x000000000244723e */ /* 0x000fe200000010ff */
[C---:B------:R-:W-:Y:S01]  /*9220*/  FFMA R7, R27.reuse, R25, R7 ;  /* 0x000000191b077223 */ /* 0x040fe20000000007 */
[C---:B------:R-:W-:Y:S01]  /*9230*/  FFMA R4, R27.reuse, R26, R4 ;  /* 0x0000001a1b047223 */ /* 0x040fe20000000004 */
[C---:B------:R-:W-:Y:S01]  /*9240*/  FFMA R5, R27.reuse, R28, R5 ;  /* 0x0000001c1b057223 */ /* 0x040fe20000000005 */
[C---:B------:R-:W-:Y:S01]  /*9250*/  FMUL R6, R24.reuse, R10 ;  /* 0x0000000a18067220 */ /* 0x040fe20000400000 */
[C---:B------:R-:W-:Y:S01]  /*9260*/  FMUL R11, R24.reuse, R11 ;  /* 0x0000000b180b7220 */ /* 0x040fe20000400000 */
[C---:B------:R-:W-:Y:S01]  /*9270*/  FMUL R8, R24.reuse, R12 ;  /* 0x0000000c18087220 */ /* 0x040fe20000400000 */
[C---:B------:R-:W-:Y:S01]  /*9280*/  FMUL R9, R24.reuse, R13 ;  /* 0x0000000d18097220 */ /* 0x040fe20000400000 */
[C---:B------:R-:W-:Y:S01]  /*9290*/  FFMA R6, R27.reuse, R29, R6 ;  /* 0x0000001d1b067223 */ /* 0x040fe20000000006 */
        /* <DEDUP_REMOVED lines=10> */
[----:B------:R-:W-:Y:S01]  /*9340*/  FMUL R19, R24, R19 ;  /* 0x0000001318137220 */ /* 0x000fe20000400000 */
[C---:B------:R-:W-:Y:S01]  /*9350*/  FFMA R12, R27.reuse, R35, R12 ;  /* 0x000000231b0c7223 */ /* 0x040fe2000000000c */
[C---:B------:R-:W-:Y:S01]  /*9360*/  FFMA R13, R27.reuse, R36, R13 ;  /* 0x000000241b0d7223 */ /* 0x040fe2000000000d */
[C---:B------:R-:W-:Y:S01]  /*9370*/  FFMA R14, R27.reuse, R37, R14 ;  /* 0x000000251b0e7223 */ /* 0x040fe2000000000e */
[----:B------:R-:W-:Y:S01]  /*9380*/  FFMA R19, R27, R38, R19 ;  /* 0x000000261b137223 */ /* 0x000fe20000000013 */
[----:B---3--:R-:W-:Y:S02]  /*9390*/  F2FP.BF16.F32.PACK_AB R69, R7, R3 ;  /* 0x000000030745723e */ /* 0x008fe400000010ff */
[----:B------:R-:W-:Y:S02]  /*93a0*/  F2FP.BF16.F32.PACK_AB R70, R5, R4 ;  /* 0x000000040546723e */ /* 0x000fe400000010ff */
[----:B------:R-:W-:Y:S02]  /*93b0*/  F2FP.BF16.F32.PACK_AB R71, R11, R6 ;  /* 0x000000060b47723e */ /* 0x000fe400000010ff */
[----:B------:R-:W-:Y:S02]  /*93c0*/  F2FP.BF16.F32.PACK_AB R8, R9, R8 ;  /* 0x000000080908723e */ /* 0x000fe400000010ff */
        /* <DEDUP_REMOVED lines=21> */
.L_x_120:
[----:B------:R-:W-:Y:S05]  /*9520*/  BSYNC.RECONVERGENT B0 ;  /* 0x0000000000007941 */ /* 0x000fea0003800200 */
.L_x_119:
[----:B------:R-:W-:Y:S01]  /*9530*/  BAR.SYNC.DEFER_BLOCKING 0x1, 0x80 ;  /* 0x0042000000007b1d */ /* 0x000fe20000010000 */
[----:B------:R-:W-:Y:S01]  /*9540*/  UISETP.NE.AND UP0, UPT, UR54, -0x4, UPT ;  /* 0xfffffffc3600788c */ /* 0x000fe2000bf05270 */
[----:B------:R-:W-:Y:S08]  /*9550*/  IADD3 R22, PT, PT, R22, 0x1, RZ ;  /* 0x0000000116167810 */ /* 0x000ff00007ffe0ff */
[----:B------:R-:W-:Y:S05]  /*9560*/  BRA.U !UP0, `(.L_x_121) ;  /* 0x0000000108287547 */ /* 0x000fea000b800000 */
[----:B------:R-:W-:Y:S01]  /*9570*/  ISETP.NE.AND P0, PT, R64, RZ, PT ;  /* 0x000000ff4000720c */ /* 0x000fe20003f05270 */
[----:B------:R-:W-:Y:S01]  /*9580*/  IMAD.U32 R0, RZ, RZ, UR51 ;  /* 0x00000033ff007e24 */ /* 0x000fe2000f8e00ff */
[----:B------:R-:W-:Y:S02]  /*9590*/  UIADD3 UR4, UPT, UPT, UR51, 0x1, URZ ;  /* 0x0000000133047890 */ /* 0x000fe4000fffe0ff */
[----:B------:R-:W-:Y:S02]  /*95a0*/  ISETP.NE.U32.OR P0, PT, R63, 0x1, !P0 ;  /* 0x000000013f00780c */ /* 0x000fe40004705470 */
[----:B------:R-:W-:Y:S04]  /*95b0*/  UISETP.NE.AND UP0, UPT, UR4, 0x4, UPT ;  /* 0x000000040400788c */ /* 0x000fe8000bf05270 */
[----:B------:R-:W-:Y:S07]  /*95c0*/  USEL UR51, UR4, URZ, UP0 ;  /* 0x000000ff04337287 */ /* 0x000fee0008000000 */
[----:B------:R-:W-:Y:S05]  /*95d0*/  @P0 LEA R0, R0, UR49, 0x3 ;  /* 0x0000003100000c11 */ /* 0x000fea000f8e18ff */
[----:B------:R-:W-:Y:S05]  /*95e0*/  @P0 VIADD R0, R0, 0xa0 ;  /* 0x000000a000000836 */ /* 0x000fea0000000000 */
[----:B------:R-:W-:Y:S04]  /*95f0*/  @P0 PRMT R0, R72, 0x654, R0 ;  /* 0x0000065448000816 */ /* 0x000fe80000000000 */
[----:B------:R2:W-:Y:S03]  /*9600*/  @P0 SYNCS.ARRIVE.TRANS64.RED.A1T0 RZ, [R0+URZ], RZ ;  /* 0x000000ff00ff09a7 */ /* 0x0005e600081004ff */
.L_x_121:
[----:B------:R-:W-:Y:S01]  /*9610*/  R2UR UR5, R48 ;  /* 0x00000000300572ca */ /* 0x000fe200000e0000 */
[----:B------:R-:W-:Y:S01]  /*9620*/  UIADD3 UR54, UPT, UPT, UR54, 0x4, URZ ;  /* 0x0000000436367890 */ /* 0x000fe2000fffe0ff */
[----:B------:R-:W-:Y:S01]  /*9630*/  R2UR UR4, R49 ;  /* 0x00000000310472ca */ /* 0x000fe200000e0000 */
[----:B------:R-:W-:Y:S01]  /*9640*/  UMOV UR50, UR63 ;  /* 0x0000003f00327c82 */ /* 0x000fe20008000000 */
[----:B------:R-:W-:Y:S02]  /*9650*/  LOP3.LUT P0, RZ, R46, 0x1, RZ, 0xc0, !PT ;  /* 0x000000012eff7812 */ /* 0x000fe4000780c0ff */
[----:B------:R-:W-:Y:S02]  /*9660*/  ISETP.NE.AND P1, PT, R22, 0x2, PT ;  /* 0x000000021600780c */ /* 0x000fe40003f25270 */
[----:B------:R-:W-:Y:S02]  /*9670*/  LOP3.LUT R50, R50, 0x1, RZ, 0x3c, !PT ;  /* 0x0000000132327812 */ /* 0x000fe400078e3cff */
[----:B--2---:R-:W-:Y:S02]  /*9680*/  SEL R0, RZ, 0x1, P1 ;  /* 0x00000001ff007807 */ /* 0x004fe40000800000 */
[----:B------:R-:W-:Y:S01]  /*9690*/  SEL R22, R22, RZ, P1 ;  /* 0x000000ff16167207 */ /* 0x000fe20000800000 */
[----:B------:R-:W-:Y:S01]  /*96a0*/  UIADD3 UR21, UPT, UPT, UR36, UR5, URZ ;  /* 0x0000000524157290 */ /* 0x000fe2000fffe0ff */
[----:B------:R-:W-:Y:S01]  /*96b0*/  LOP3.LUT R51, R51, R0, RZ, 0x3c, !PT ;  /* 0x0000000033337212 */ /* 0x000fe200078e3cff */
[----:B------:R-:W-:Y:S02]  /*96c0*/  UIADD3 UR28, UPT, UPT, UR37, UR4, URZ ;  /* 0x00000004251c7290 */ /* 0x000fe4000fffe0ff */
[----:B------:R-:W-:Y:S10]  /*96d0*/  @P0 BRA `(.L_x_122) ;  /* 0xffffffc800740947 */ /* 0x000ff4000383ffff */
[----:B------:R-:W-:-:S13]  /*96e0*/  R2UR UR4, R59 ;  /* 0x000000003b0472ca */ /* 0x000fda00000e0000 */
[----:B------:R-:W-:-:S09]  /*96f0*/  UISETP.NE.AND UP0, UPT, UR4, URZ, UPT ;  /* 0x000000ff0400728c */ /* 0x000fd2000bf05270 */
[----:B------:R-:W-:Y:S05]  /*9700*/  BRA.U !UP0, `(.L_x_123) ;  /* 0x0000000108487547 */ /* 0x000fea000b800000 */
[----:B------:R-:W2:Y:S02]  /*9710*/  LDCU.64 UR4, c[0x0][0x990] ;  /* 0x00013200ff0477ac */ /* 0x000ea40008000a00 */
[----:B--2---:R-:W-:-:S04]  /*9720*/  UISETP.NE.U32.AND UP0, UPT, UR4, URZ, UPT ;  /* 0x000000ff0400728c */ /* 0x004fc8000bf05070 */
[----:B------:R-:W-:-:S09]  /*9730*/  UISETP.NE.AND.EX UP0, UPT, UR5, URZ, UPT, UP0 ;  /* 0x000000ff0500728c */ /* 0x000fd2000bf05300 */
[----:B------:R-:W-:Y:S05]  /*9740*/  BRA.U UP0, `(.L_x_124) ;  /* 0x00000001000c7547 */ /* 0x000fea000b800000 */
[----:B------:R-:W-:-:S13]  /*9750*/  FSETP.NEU.AND P0, PT, R27, RZ, PT ;  /* 0x000000ff1b00720b */ /* 0x000fda0003f0d000 */
[----:B------:R-:W-:Y:S05]  /*9760*/  @!P0 EXIT ;  /* 0x000000000000894d */ /* 0x000fea0003800000 */
[----:B------:R-:W-:Y:S05]  /*9770*/  BRA `(.L_x_123) ;  /* 0x00000000002c7947 */ /* 0x000fea0003800000 */
.L_x_124:
[----:B------:R-:W-:Y:S01]  /*9780*/  ISETP.NE.AND P0, PT, R62, RZ, PT ;  /* 0x000000ff3e00720c */ /* 0x000fe20003f05270 */
[----:B------:R-:W-:-:S12]  /*9790*/  BSSY.RECONVERGENT B0, `(.L_x_123) ;  /* 0x0000009000007945 */ /* 0x000fd80003800200 */
[----:B------:R-:W-:Y:S05]  /*97a0*/  @P0 BRA `(.L_x_125) ;  /* 0x0000000000140947 */ /* 0x000fea0003800000 */
[----:B------:R-:W2:Y:S02]  /*97b0*/  LDCU.64 UR4, c[0x0][0x988] ;  /* 0x00013100ff0477ac */ /* 0x000ea40008000a00 */
[----:B--2---:R-:W-:-:S04]  /*97c0*/  ISETP.NE.U32.AND P0, PT, RZ, UR4, PT ;  /* 0x00000004ff007c0c */ /* 0x004fc8000bf05070 */
[----:B------:R-:W-:-:S13]  /*97d0*/  ISETP.NE.AND.EX P0, PT, RZ, UR5, PT, P0 ;  /* 0x00000005ff007c0c */ /* 0x000fda000bf05300 */
[----:B------:R-:W-:Y:S05]  /*97e0*/  @!P0 EXIT ;  /* 0x000000000000894d */ /* 0x000fea0003800000 */
[----:B------:R-:W-:Y:S05]  /*97f0*/  BRA `(.L_x_126) ;  /* 0x0000000000087947 */ /* 0x000fea0003800000 */
.L_x_125:
[----:B------:R-:W-:-:S13]  /*9800*/  FSETP.NEU.AND P0, PT, R27, RZ, PT ;  /* 0x000000ff1b00720b */ /* 0x000fda0003f0d000 */
[----:B------:R-:W-:Y:S05]  /*9810*/  @!P0 EXIT ;  /* 0x000000000000894d */ /* 0x000fea0003800000 */
.L_x_126:
[----:B------:R-:W-:Y:S05]  /*9820*/  BSYNC.RECONVERGENT B0 ;  /* 0x0000000000007941 */ /* 0x000fea0003800200 */
.L_x_123:
[----:B------:R-:W2:Y:S01]  /*9830*/  S2UR UR5, SR_CgaCtaId ;  /* 0x00000000000579c3 */ /* 0x000ea20000008800 */
[----:B------:R-:W-:Y:S01]  /*9840*/  ULEA UR4, UR51, UR49, 0x3 ;  /* 0x0000003133047291 */ /* 0x000fe2000f8e18ff */
[----:B------:R-:W-:-:S04]  /*9850*/  DEPBAR.LE SB0, 0x0 ;  /* 0x000080000000791a */ /* 0x000fc80000000000 */
[----:B------:R-:W-:-:S04]  /*9860*/  UIADD3 UR4, UPT, UPT, UR4, 0xa0, URZ ;  /* 0x000000a004047890 */ /* 0x000fc8000fffe0ff */
[----:B--2---:R-:W-:-:S09]  /*9870*/  UPRMT UR4, UR5, 0x654, UR4 ;  /* 0x0000065405047896 */ /* 0x004fd20008000004 */
[----:B------:R-:W-:Y:S01]  /*9880*/  SYNCS.ARRIVE.TRANS64.RED.A1T0 RZ, [UR4], RZ ;  /* 0x000000ffffff79a7 */ /* 0x000fe20008100404 */
[----:B------:R-:W-:Y:S05]  /*9890*/  EXIT ;  /* 0x000000000000794d */ /* 0x000fea0003800000 */
.L_x_19:
[----:B------:R-:W-:Y:S07]  /*98a0*/  MOV R0, UR49 ;  /* 0x0000003100007c02 */ /* 0x000fee0008000f00 */
.L_x_127:
[----:B--2---:R2:W3:Y:S02]  /*98b0*/  SYNCS.PHASECHK.TRANS64.TRYWAIT P0, [R0+URZ+0x40], R4 ;  /* 0x00004004000075a7 */ /* 0x0044e400080011ff */
[----:B---3--:R-:W-:Y:S05]  /*98c0*/  @!P0 NANOSLEEP.SYNCS 0x989680 ;  /* 0x009896800000895d */ /* 0x008fea0003900000 */
[----:B------:R-:W3:Y:S02]  /*98d0*/  @!P0 SYNCS.PHASECHK.TRANS64 P0, [R0+URZ+0x40], R4 ;  /* 0x00004004000085a7 */ /* 0x000ee400080010ff */
[----:B---3--:R-:W-:Y:S05]  /*98e0*/  @!P0 BRA `(.L_x_127) ;  /* 0xfffffffc00f08947 */ /* 0x008fea000383ffff */
[----:B------:R-:W-:Y:S05]  /*98f0*/  BRA `(.L_x_18) ;  /* 0xffffff84003c7947 */ /* 0x000fea000383ffff */
.L_x_25:
[----:B-1----:R-:W-:Y:S07]  /*9900*/  MOV R0, UR41 ;  /* 0x0000002900007c02 */ /* 0x002fee0008000f00 */
.L_x_128:
[----:B-1----:R1:W2:Y:S02]  /*9910*/  SYNCS.PHASECHK.TRANS64.TRYWAIT P0, [R0+URZ+0x40], R4 ;  /* 0x00004004000075a7 */ /* 0x0022a400080011ff */
[----:B--2---:R-:W-:Y:S05]  /*9920*/  @!P0 NANOSLEEP.SYNCS 0x989680 ;  /* 0x009896800000895d */ /* 0x004fea0003900000 */
[----:B------:R-:W2:Y:S02]  /*9930*/  @!P0 SYNCS.PHASECHK.TRANS64 P0, [R0+URZ+0x40], R4 ;  /* 0x00004004000085a7 */ /* 0x000ea400080010ff */
[----:B--2---:R-:W-:Y:S05]  /*9940*/  @!P0 BRA `(.L_x_128) ;  /* 0xfffffffc00f08947 */ /* 0x004fea000383ffff */
[----:B------:R-:W-:Y:S05]  /*9950*/  BRA `(.L_x_24) ;  /* 0xffffff8800c07947 */ /* 0x000fea000383ffff */
.L_x_29:
[----:B-1----:R-:W-:-:S07]  /*9960*/  MOV R0, UR44 ;  /* 0x0000002c00007c02 */ /* 0x002fce0008000f00 */
.L_x_129:
[----:B-1----:R1:W2:Y:S02]  /*9970*/  SYNCS.PHASECHK.TRANS64.TRYWAIT P0, [R0+URZ+0xd0], R3 ;  /* 0x0000d003000075a7 */ /* 0x0022a400080011ff */
[----:B--2---:R-:W-:Y:S05]  /*9980*/  @!P0 NANOSLEEP.SYNCS 0x989680 ;  /* 0x009896800000895d */ /* 0x004fea0003900000 */
[----:B------:R-:W2:Y:S02]  /*9990*/  @!P0 SYNCS.PHASECHK.TRANS64 P0, [R0+URZ+0xd0], R3 ;  /* 0x0000d003000085a7 */ /* 0x000ea400080010ff */
[----:B--2---:R-:W-:Y:S05]  /*99a0*/  @!P0 BRA `(.L_x_129) ;  /* 0xfffffffc00f08947 */ /* 0x004fea000383ffff */
[----:B------:R-:W-:Y:S05]  /*99b0*/  BRA `(.L_x_130) ;  /* 0xffffff8c00c07947 */ /* 0x000fea000383ffff */
.L_x_33:
[----:B------:R-:W-:-:S07]  /*99c0*/  MOV R0, UR4 ;  /* 0x0000000400007c02 */ /* 0x000fce0008000f00 */
.L_x_131:
[----:B-1----:R1:W2:Y:S02]  /*99d0*/  SYNCS.PHASECHK.TRANS64.TRYWAIT P0, [R0+URZ], R2 ;  /* 0x00000002000075a7 */ /* 0x0022a400080011ff */
[----:B--2---:R-:W-:Y:S05]  /*99e0*/  @!P0 NANOSLEEP.SYNCS 0x989680 ;  /* 0x009896800000895d */ /* 0x004fea0003900000 */
[----:B------:R-:W2:Y:S02]  /*99f0*/  @!P0 SYNCS.PHASECHK.TRANS64 P0, [R0+URZ], R2 ;  /* 0x00000002000085a7 */ /* 0x000ea400080010ff */
[----:B--2---:R-:W-:Y:S05]  /*9a00*/  @!P0 BRA `(.L_x_131) ;  /* 0xfffffffc00f08947 */ /* 0x004fea000383ffff */
[----:B------:R-:W-:Y:S05]  /*9a10*/  BRA `(.L_x_132) ;  /* 0xffffff9400547947 */ /* 0x000fea000383ffff */
.L_x_34:
[----:B------:R-:W-:-:S07]  /*9a20*/  MOV R0, UR5 ;  /* 0x0000000500007c02 */ /* 0x000fce0008000f00 */
.L_x_133:
[----:B-1----:R1:W2:Y:S02]  /*9a30*/  SYNCS.PHASECHK.TRANS64.TRYWAIT P0, [R0+URZ], R2 ;  /* 0x00000002000075a7 */ /* 0x0022a400080011ff */
[----:B--2---:R-:W-:Y:S05]  /*9a40*/  @!P0 NANOSLEEP.SYNCS 0x989680 ;  /* 0x009896800000895d */ /* 0x004fea0003900000 */
[----:B------:R-:W2:Y:S02]  /*9a50*/  @!P0 SYNCS.PHASECHK.TRANS64 P0, [R0+URZ], R2 ;  /* 0x00000002000085a7 */ /* 0x000ea400080010ff */
[----:B--2---:R-:W-:Y:S05]  /*9a60*/  @!P0 BRA `(.L_x_133) ;  /* 0xfffffffc00f08947 */ /* 0x004fea000383ffff */
[----:B------:R-:W-:Y:S05]  /*9a70*/  BRA `(.L_x_134) ;  /* 0xffffff9400647947 */ /* 0x000fea000383ffff */
.L_x_35:
[----:B------:R-:W-:-:S07]  /*9a80*/  MOV R0, UR5 ;  /* 0x0000000500007c02 */ /* 0x000fce0008000f00 */
.L_x_135:
[----:B-1----:R1:W2:Y:S02]  /*9a90*/  SYNCS.PHASECHK.TRANS64.TRYWAIT P0, [R0+URZ], R2 ;  /* 0x00000002000075a7 */ /* 0x0022a400080011ff */
[----:B--2---:R-:W-:Y:S05]  /*9aa0*/  @!P0 NANOSLEEP.SYNCS 0x989680 ;  /* 0x009896800000895d */ /* 0x004fea0003900000 */
[----:B------:R-:W2:Y:S02]  /*9ab0*/  @!P0 SYNCS.PHASECHK.TRANS64 P0, [R0+URZ], R2 ;  /* 0x00000002000085a7 */ /* 0x000ea400080010ff */
[----:B--2---:R-:W-:Y:S05]  /*9ac0*/  @!P0 BRA `(.L_x_135) ;  /* 0xfffffffc00f08947 */ /* 0x004fea000383ffff */
[----:B------:R-:W-:Y:S05]  /*9ad0*/  BRA `(.L_x_136) ;  /* 0xffffff9400747947 */ /* 0x000fea000383ffff */
.L_x_36:
[----:B------:R-:W-:-:S07]  /*9ae0*/  MOV R0, UR5 ;  /* 0x0000000500007c02 */ /* 0x000fce0008000f00 */
.L_x_137:
[----:B-1----:R1:W2:Y:S02]  /*9af0*/  SYNCS.PHASECHK.TRANS64.TRYWAIT P0, [R0+URZ], R2 ;  /* 0x00000002000075a7 */ /* 0x0022a400080011ff */
[----:B--2---:R-:W-:Y:S05]  /*9b00*/  @!P0 NANOSLEEP.SYNCS 0x989680 ;  /* 0x009896800000895d */ /* 0x004fea0003900000 */
[----:B------:R-:W2:Y:S02]  /*9b10*/  @!P0 SYNCS.PHASECHK.TRANS64 P0, [R0+URZ], R2 ;  /* 0x00000002000085a7 */ /* 0x000ea400080010ff */
[----:B--2---:R-:W-:Y:S05]  /*9b20*/  @!P0 BRA `(.L_x_137) ;  /* 0xfffffffc00f08947 */ /* 0x004fea000383ffff */
[----:B------:R-:W-:Y:S05]  /*9b30*/  BRA `(.L_x_138) ;  /* 0xffffff9400847947 */ /* 0x000fea000383ffff */
.L_x_37:
[----:B------:R-:W-:-:S07]  /*9b40*/  MOV R0, UR5 ;  /* 0x0000000500007c02 */ /* 0x000fce0008000f00 */
.L_x_139:
[----:B-1----:R1:W2:Y:S02]  /*9b50*/  SYNCS.PHASECHK.TRANS64.TRYWAIT P0, [R0+URZ], R2 ;  /* 0x00000002000075a7 */ /* 0x0022a400080011ff */
[----:B--2---:R-:W-:Y:S05]  /*9b60*/  @!P0 NANOSLEEP.SYNCS 0x989680 ;  /* 0x009896800000895d */ /* 0x004fea0003900000 */
[----:B------:R-:W2:Y:S02]  /*9b70*/  @!P0 SYNCS.PHASECHK.TRANS64 P0, [R0+URZ], R2 ;  /* 0x00000002000085a7 */ /* 0x000ea400080010ff */
[----:B--2---:R-:W-:Y:S05]  /*9b80*/  @!P0 BRA `(.L_x_139) ;  /* 0xfffffffc00f08947 */ /* 0x004fea000383ffff */
[----:B------:R-:W-:Y:S05]  /*9b90*/  BRA `(.L_x_140) ;  /* 0xffffff9400947947 */ /* 0x000fea000383ffff */
.L_x_38:
[----:B------:R-:W-:-:S07]  /*9ba0*/  MOV R0, UR5 ;  /* 0x0000000500007c02 */ /* 0x000fce0008000f00 */
.L_x_141:
[----:B-1----:R1:W2:Y:S02]  /*9bb0*/  SYNCS.PHASECHK.TRANS64.TRYWAIT P0, [R0+URZ], R2 ;  /* 0x00000002000075a7 */ /* 0x0022a400080011ff */
[----:B--2---:R-:W-:Y:S05]  /*9bc0*/  @!P0 NANOSLEEP.SYNCS 0x989680 ;  /* 0x009896800000895d */ /* 0x004fea0003900000 */
[----:B------:R-:W2:Y:S02]  /*9bd0*/  @!P0 SYNCS.PHASECHK.TRANS64 P0, [R0+URZ], R2 ;  /* 0x00000002000085a7 */ /* 0x000ea400080010ff */
[----:B--2---:R-:W-:Y:S05]  /*9be0*/  @!P0 BRA `(.L_x_141) ;  /* 0xfffffffc00f08947 */ /* 0x004fea000383ffff */
[----:B------:R-:W-:Y:S05]  /*9bf0*/  BRA `(.L_x_142) ;  /* 0xffffff9400a47947 */ /* 0x000fea000383ffff */
.L_x_39:
[----:B------:R-:W-:-:S07]  /*9c00*/  MOV R0, UR5 ;  /* 0x0000000500007c02 */ /* 0x000fce0008000f00 */
.L_x_143:
[----:B-1----:R1:W2:Y:S02]  /*9c10*/  SYNCS.PHASECHK.TRANS64.TRYWAIT P0, [R0+URZ], R2 ;  /* 0x00000002000075a7 */ /* 0x0022a400080011ff */
[----:B--2---:R-:W-:Y:S05]  /*9c20*/  @!P0 NANOSLEEP.SYNCS 0x989680 ;  /* 0x009896800000895d */ /* 0x004fea0003900000 */
[----:B------:R-:W2:Y:S02]  /*9c30*/  @!P0 SYNCS.PHASECHK.TRANS64 P0, [R0+URZ], R2 ;  /* 0x00000002000085a7 */ /* 0x000ea400080010ff */
[----:B--2---:R-:W-:Y:S05]  /*9c40*/  @!P0 BRA `(.L_x_143) ;  /* 0xfffffffc00f08947 */ /* 0x004fea000383ffff */
[----:B------:R-:W-:Y:S05]  /*9c50*/  BRA `(.L_x_144) ;  /* 0xffffff9400b47947 */ /* 0x000fea000383ffff */
.L_x_42:
[----:B------:R-:W-:-:S07]  /*9c60*/  MOV R4, UR4 ;  /* 0x0000000400047c02 */ /* 0x000fce0008000f00 */
.L_x_145:
[----:B--2---:R2:W3:Y:S02]  /*9c70*/  SYNCS.PHASECHK.TRANS64.TRYWAIT P1, [R4+URZ+0xd8], R6 ;  /* 0x0000d806040075a7 */ /* 0x0044e400080211ff */
[----:B---3--:R-:W-:Y:S05]  /*9c80*/  @!P1 NANOSLEEP.SYNCS 0x989680 ;  /* 0x009896800000995d */ /* 0x008fea0003900000 */
[----:B------:R-:W3:Y:S02]  /*9c90*/  @!P1 SYNCS.PHASECHK.TRANS64 P1, [R4+URZ+0xd8], R6 ;  /* 0x0000d806040095a7 */ /* 0x000ee400080210ff */
[----:B---3--:R-:W-:Y:S05]  /*9ca0*/  @!P1 BRA `(.L_x_145) ;  /* 0xfffffffc00f09947 */ /* 0x008fea000383ffff */
[----:B------:R-:W-:Y:S05]  /*9cb0*/  BRA `(.L_x_146) ;  /* 0xffffff9800247947 */ /* 0x000fea000383ffff */
.L_x_43:
[----:B--2---:R-:W-:-:S07]  /*9cc0*/  MOV R4, UR4 ;  /* 0x0000000400047c02 */ /* 0x004fce0008000f00 */
.L_x_147:
[----:B--2---:R2:W3:Y:S02]  /*9cd0*/  SYNCS.PHASECHK.TRANS64.TRYWAIT P1, [R4+URZ+0xd0], R5 ;  /* 0x0000d005040075a7 */ /* 0x0044e400080211ff */
[----:B---3--:R-:W-:Y:S05]  /*9ce0*/  @!P1 NANOSLEEP.SYNCS 0x989680 ;  /* 0x009896800000995d */ /* 0x008fea0003900000 */
[----:B------:R-:W3:Y:S02]  /*9cf0*/  @!P1 SYNCS.PHASECHK.TRANS64 P1, [R4+URZ+0xd0], R5 ;  /* 0x0000d005040095a7 */ /* 0x000ee400080210ff */
[----:B---3--:R-:W-:Y:S05]  /*9d00*/  @!P1 BRA `(.L_x_147) ;  /* 0xfffffffc00f09947 */ /* 0x008fea000383ffff */
[----:B------:R-:W-:Y:S05]  /*9d10*/  BRA `(.L_x_148) ;  /* 0xffffff98002c7947 */ /* 0x000fea000383ffff */
.L_x_51:
[----:B------:R-:W-:-:S07]  /*9d20*/  MOV R0, UR21 ;  /* 0x0000001500007c02 */ /* 0x000fce0008000f00 */
.L_x_149:
[----:B--2---:R2:W3:Y:S02]  /*9d30*/  SYNCS.PHASECHK.TRANS64.TRYWAIT P0, [R0+URZ+0xd0], R2 ;  /* 0x0000d002000075a7 */ /* 0x0044e400080011ff */
[----:B---3--:R-:W-:Y:S05]  /*9d40*/  @!P0 NANOSLEEP.SYNCS 0x989680 ;  /* 0x009896800000895d */ /* 0x008fea0003900000 */
[----:B------:R-:W3:Y:S02]  /*9d50*/  @!P0 SYNCS.PHASECHK.TRANS64 P0, [R0+URZ+0xd0], R2 ;  /* 0x0000d002000085a7 */ /* 0x000ee400080010ff */
[----:B---3--:R-:W-:Y:S05]  /*9d60*/  @!P0 BRA `(.L_x_149) ;  /* 0xfffffffc00f08947 */ /* 0x008fea000383ffff */
[----:B------:R-:W-:Y:S05]  /*9d70*/  BRA `(.L_x_150) ;  /* 0xffffff9c00b07947 */ /* 0x000fea000383ffff */
.L_x_52:
[----:B------:R-:W-:-:S07]  /*9d80*/  MOV R0, UR25 ;  /* 0x0000001900007c02 */ /* 0x000fce0008000f00 */
.L_x_151:
[----:B--2---:R2:W3:Y:S02]  /*9d90*/  SYNCS.PHASECHK.TRANS64.TRYWAIT P0, [R0+URZ+0xf0], R2 ;  /* 0x0000f002000075a7 */ /* 0x0044e400080011ff */
[----:B---3--:R-:W-:Y:S05]  /*9da0*/  @!P0 NANOSLEEP.SYNCS 0x989680 ;  /* 0x009896800000895d */ /* 0x008fea0003900000 */
[----:B------:R-:W3:Y:S02]  /*9db0*/  @!P0 SYNCS.PHASECHK.TRANS64 P0, [R0+URZ+0xf0], R2 ;  /* 0x0000f002000085a7 */ /* 0x000ee400080010ff */
[----:B---3--:R-:W-:Y:S05]  /*9dc0*/  @!P0 BRA `(.L_x_151) ;  /* 0xfffffffc00f08947 */ /* 0x008fea000383ffff */
[----:B------:R-:W-:Y:S05]  /*9dd0*/  BRA `(.L_x_152) ;  /* 0xffffff9c00c87947 */ /* 0x000fea000383ffff */
.L_x_55:
[----:B--2---:R-:W-:Y:S07]  /*9de0*/  MOV R0, UR17 ;  /* 0x0000001100007c02 */ /* 0x004fee0008000f00 */
.L_x_153:
[----:B--2---:R2:W3:Y:S02]  /*9df0*/  SYNCS.PHASECHK.TRANS64.TRYWAIT P0, [R0+URZ], R3 ;  /* 0x00000003000075a7 */ /* 0x0044e400080011ff */
[----:B---3--:R-:W-:Y:S05]  /*9e00*/  @!P0 NANOSLEEP.SYNCS 0x989680 ;  /* 0x009896800000895d */ /* 0x008fea0003900000 */
[----:B------:R-:W3:Y:S02]  /*9e10*/  @!P0 SYNCS.PHASECHK.TRANS64 P0, [R0+URZ], R3 ;  /* 0x00000003000085a7 */ /* 0x000ee400080010ff */
[----:B---3--:R-:W-:Y:S05]  /*9e20*/  @!P0 BRA `(.L_x_153) ;  /* 0xfffffffc00f08947 */ /* 0x008fea000383ffff */
[----:B------:R-:W-:Y:S05]  /*9e30*/  BRA `(.L_x_54) ;  /* 0xffffff9c00f87947 */ /* 0x000fea000383ffff */
.L_x_58:
[----:B------:R-:W-:-:S07]  /*9e40*/  MOV R0, UR4 ;  /* 0x0000000400007c02 */ /* 0x000fce0008000f00 */
.L_x_154:
[----:B--2---:R2:W4:Y:S02]  /*9e50*/  SYNCS.PHASECHK.TRANS64.TRYWAIT P0, [R0+URZ], R2 ;  /* 0x00000002000075a7 */ /* 0x00452400080011ff */
[----:B----4-:R-:W-:Y:S05]  /*9e60*/  @!P0 NANOSLEEP.SYNCS 0x989680 ;  /* 0x009896800000895d */ /* 0x010fea0003900000 */
[----:B------:R-:W4:Y:S02]  /*9e70*/  @!P0 SYNCS.PHASECHK.TRANS64 P0, [R0+URZ], R2 ;  /* 0x00000002000085a7 */ /* 0x000f2400080010ff */
[----:B----4-:R-:W-:Y:S05]  /*9e80*/  @!P0 BRA `(.L_x_154) ;  /* 0xfffffffc00f08947 */ /* 0x010fea000383ffff */
[----:B------:R-:W-:Y:S05]  /*9e90*/  BRA `(.L_x_155) ;  /* 0xffffffa000ec7947 */ /* 0x000fea000383ffff */
.L_x_59:
[----:B------:R-:W-:-:S07]  /*9ea0*/  MOV R0, UR4 ;  /* 0x0000000400007c02 */ /* 0x000fce0008000f00 */
.L_x_156:
[----:B--2---:R2:W3:Y:S02]  /*9eb0*/  SYNCS.PHASECHK.TRANS64.TRYWAIT P0, [R0+URZ], R2 ;  /* 0x00000002000075a7 */ /* 0x0044e400080011ff */
[----:B---3--:R-:W-:Y:S05]  /*9ec0*/  @!P0 NANOSLEEP.SYNCS 0x989680 ;  /* 0x009896800000895d */ /* 0x008fea0003900000 */
[----:B------:R-:W3:Y:S02]  /*9ed0*/  @!P0 SYNCS.PHASECHK.TRANS64 P0, [R0+URZ], R2 ;  /* 0x00000002000085a7 */ /* 0x000ee400080010ff */
[----:B---3--:R-:W-:Y:S05]  /*9ee0*/  @!P0 BRA `(.L_x_156) ;  /* 0xfffffffc00f08947 */ /* 0x008fea000383ffff */
[----:B------:R-:W-:Y:S05]  /*9ef0*/  BRA `(.L_x_157) ;  /* 0xffffffa000f87947 */ /* 0x000fea000383ffff */
.L_x_64:
[----:B------:R-:W-:Y:S07]  /*9f00*/  MOV R0, UR20 ;  /* 0x0000001400007c02 */ /* 0x000fee0008000f00 */
.L_x_158:
[----:B-1----:R1:W2:Y:S02]  /*9f10*/  SYNCS.PHASECHK.TRANS64.TRYWAIT P0, [R0+URZ+0xd0], R3 ;  /* 0x0000d003000075a7 */ /* 0x0022a400080011ff */
[----:B--2---:R-:W-:Y:S05]  /*9f20*/  @!P0 NANOSLEEP.SYNCS 0x989680 ;  /* 0x009896800000895d */ /* 0x004fea0003900000 */
[----:B------:R-:W2:Y:S02]  /*9f30*/  @!P0 SYNCS.PHASECHK.TRANS64 P0, [R0+URZ+0xd0], R3 ;  /* 0x0000d003000085a7 */ /* 0x000ea400080010ff */
[----:B--2---:R-:W-:Y:S05]  /*9f40*/  @!P0 BRA `(.L_x_158) ;  /* 0xfffffffc00f08947 */ /* 0x004fea000383ffff */
[----:B------:R-:W-:Y:S05]  /*9f50*/  BRA `(.L_x_159) ;  /* 0xffffffa800d87947 */ /* 0x000fea000383ffff */
.L_x_67:
[----:B------:R-:W-:Y:S07]  /*9f60*/  MOV R3, UR20 ;  /* 0x0000001400037c02 */ /* 0x000fee0008000f00 */
.L_x_160:
[----:B-1----:R1:W2:Y:S02]  /*9f70*/  SYNCS.PHASECHK.TRANS64.TRYWAIT P1, [R3+URZ+0xc8], R8 ;  /* 0x0000c808030075a7 */ /* 0x0022a400080211ff */
[----:B--2---:R-:W-:Y:S05]  /*9f80*/  @!P1 NANOSLEEP.SYNCS 0x989680 ;  /* 0x009896800000995d */ /* 0x004fea0003900000 */
[----:B------:R-:W2:Y:S02]  /*9f90*/  @!P1 SYNCS.PHASECHK.TRANS64 P1, [R3+URZ+0xc8], R8 ;  /* 0x0000c808030095a7 */ /* 0x000ea400080210ff */
[----:B--2---:R-:W-:Y:S05]  /*9fa0*/  @!P1 BRA `(.L_x_160) ;  /* 0xfffffffc00f09947 */ /* 0x004fea000383ffff */
[----:B------:R-:W-:Y:S05]  /*9fb0*/  BRA `(.L_x_66) ;  /* 0xffffffb000347947 */ /* 0x000fea000383ffff */
.L_x_70:
[----:B------:R-:W-:Y:S07]  /*9fc0*/  MOV R0, UR20 ;  /* 0x0000001400007c02 */ /* 0x000fee0008000f00 */
.L_x_161:
[----:B-1----:R1:W2:Y:S02]  /*9fd0*/  SYNCS.PHASECHK.TRANS64.TRYWAIT P1, [R0+URZ+0xa0], R8 ;  /* 0x0000a008000075a7 */ /* 0x0022a400080211ff */
[----:B--2---:R-:W-:Y:S05]  /*9fe0*/  @!P1 NANOSLEEP.SYNCS 0x989680 ;  /* 0x009896800000995d */ /* 0x004fea0003900000 */
[----:B------:R-:W2:Y:S02]  /*9ff0*/  @!P1 SYNCS.PHASECHK.TRANS64 P1, [R0+URZ+0xa0], R8 ;  /* 0x0000a008000095a7 */ /* 0x000ea400080210ff */
[----:B--2---:R-:W-:Y:S05]  /*a000*/  @!P1 BRA `(.L_x_161) ;  /* 0xfffffffc00f09947 */ /* 0x004fea000383ffff */
[----:B------:R-:W-:Y:S05]  /*a010*/  BRA `(.L_x_162) ;  /* 0xffffffb400a47947 */ /* 0x000fea000383ffff */
.L_x_71:
[----:B------:R-:W-:Y:S07]  /*a020*/  MOV R0, UR20 ;  /* 0x0000001400007c02 */ /* 0x000fee0008000f00 */
.L_x_163:
[----:B-1----:R1:W2:Y:S02]  /*a030*/  SYNCS.PHASECHK.TRANS64.TRYWAIT P1, [R0+URZ+0xa8], R8 ;  /* 0x0000a808000075a7 */ /* 0x0022a400080211ff */
[----:B--2---:R-:W-:Y:S05]  /*a040*/  @!P1 NANOSLEEP.SYNCS 0x989680 ;  /* 0x009896800000995d */ /* 0x004fea0003900000 */
[----:B------:R-:W2:Y:S02]  /*a050*/  @!P1 SYNCS.PHASECHK.TRANS64 P1, [R0+URZ+0xa8], R8 ;  /* 0x0000a808000095a7 */ /* 0x000ea400080210ff */
[----:B--2---:R-:W-:Y:S05]  /*a060*/  @!P1 BRA `(.L_x_163) ;  /* 0xfffffffc00f09947 */ /* 0x004fea000383ffff */
[----:B------:R-:W-:Y:S05]  /*a070*/  BRA `(.L_x_164) ;  /* 0xffffffb400e47947 */ /* 0x000fea000383ffff */
.L_x_72:
[----:B------:R-:W-:Y:S07]  /*a080*/  MOV R0, UR20 ;  /* 0x0000001400007c02 */ /* 0x000fee0008000f00 */
.L_x_165:
[----:B-1----:R1:W2:Y:S02]  /*a090*/  SYNCS.PHASECHK.TRANS64.TRYWAIT P1, [R0+URZ+0xb0], R8 ;  /* 0x0000b008000075a7 */ /* 0x0022a400080211ff */
[----:B--2---:R-:W-:Y:S05]  /*a0a0*/  @!P1 NANOSLEEP.SYNCS 0x989680 ;  /* 0x009896800000995d */ /* 0x004fea0003900000 */
[----:B------:R-:W2:Y:S02]  /*a0b0*/  @!P1 SYNCS.PHASECHK.TRANS64 P1, [R0+URZ+0xb0], R8 ;  /* 0x0000b008000095a7 */ /* 0x000ea400080210ff */
[----:B--2---:R-:W-:Y:S05]  /*a0c0*/  @!P1 BRA `(.L_x_165) ;  /* 0xfffffffc00f09947 */ /* 0x004fea000383ffff */
[----:B------:R-:W-:Y:S05]  /*a0d0*/  BRA `(.L_x_166) ;  /* 0xffffffb800247947 */ /* 0x000fea000383ffff */
.L_x_73:
[----:B------:R-:W-:Y:S07]  /*a0e0*/  MOV R0, UR20 ;  /* 0x0000001400007c02 */ /* 0x000fee0008000f00 */
.L_x_167:
[----:B-1----:R1:W2:Y:S02]  /*a0f0*/  SYNCS.PHASECHK.TRANS64.TRYWAIT P0, [R0+URZ+0xb8], R8 ;  /* 0x0000b808000075a7 */ /* 0x0022a400080011ff */
[----:B--2---:R-:W-:Y:S05]  /*a100*/  @!P0 NANOSLEEP.SYNCS 0x989680 ;  /* 0x009896800000895d */ /* 0x004fea0003900000 */
[----:B------:R-:W2:Y:S02]  /*a110*/  @!P0 SYNCS.PHASECHK.TRANS64 P0, [R0+URZ+0xb8], R8 ;  /* 0x0000b808000085a7 */ /* 0x000ea400080010ff */
[----:B--2---:R-:W-:Y:S05]  /*a120*/  @!P0 BRA `(.L_x_167) ;  /* 0xfffffffc00f08947 */ /* 0x004fea000383ffff */
[----:B------:R-:W-:Y:S05]  /*a130*/  BRA `(.L_x_168) ;  /* 0xffffffb800707947 */ /* 0x000fea000383ffff */
.L_x_75:
[----:B------:R-:W-:-:S07]  /*a140*/  MOV R0, UR20 ;  /* 0x0000001400007c02 */ /* 0x000fce0008000f00 */
.L_x_169:
[----:B-1----:R1:W2:Y:S02]  /*a150*/  SYNCS.PHASECHK.TRANS64.TRYWAIT P0, [R0+URZ+0xa0], R2 ;  /* 0x0000a002000075a7 */ /* 0x0022a400080011ff */
[----:B--2---:R-:W-:Y:S05]  /*a160*/  @!P0 NANOSLEEP.SYNCS 0x989680 ;  /* 0x009896800000895d */ /* 0x004fea0003900000 */
[----:B------:R-:W2:Y:S02]  /*a170*/  @!P0 SYNCS.PHASECHK.TRANS64 P0, [R0+URZ+0xa0], R2 ;  /* 0x0000a002000085a7 */ /* 0x000ea400080010ff */
[----:B--2---:R-:W-:Y:S05]  /*a180*/  @!P0 BRA `(.L_x_169) ;  /* 0xfffffffc00f08947 */ /* 0x004fea000383ffff */
[----:B------:R-:W-:Y:S05]  /*a190*/  BRA `(.L_x_170) ;  /* 0xffffffb800cc7947 */ /* 0x000fea000383ffff */
.L_x_76:
[----:B-1----:R-:W-:-:S07]  /*a1a0*/  MOV R0, UR20 ;  /* 0x0000001400007c02 */ /* 0x002fce0008000f00 */
.L_x_171:
[----:B-1----:R1:W2:Y:S02]  /*a1b0*/  SYNCS.PHASECHK.TRANS64.TRYWAIT P0, [R0+URZ+0xa8], R2 ;  /* 0x0000a802000075a7 */ /* 0x0022a400080011ff */
[----:B--2---:R-:W-:Y:S05]  /*a1c0*/  @!P0 NANOSLEEP.SYNCS 0x989680 ;  /* 0x009896800000895d */ /* 0x004fea0003900000 */
[----:B------:R-:W2:Y:S02]  /*a1d0*/  @!P0 SYNCS.PHASECHK.TRANS64 P0, [R0+URZ+0xa8], R2 ;  /* 0x0000a802000085a7 */ /* 0x000ea400080010ff */
[----:B--2---:R-:W-:Y:S05]  /*a1e0*/  @!P0 BRA `(.L_x_171) ;  /* 0xfffffffc00f08947 */ /* 0x004fea000383ffff */
[----:B------:R-:W-:Y:S05]  /*a1f0*/  BRA `(.L_x_172) ;  /* 0xffffffb800bc7947 */ /* 0x000fea000383ffff */
.L_x_77:
[----:B-1----:R-:W-:-:S07]  /*a200*/  MOV R0, UR20 ;  /* 0x0000001400007c02 */ /* 0x002fce0008000f00 */
.L_x_173:
[----:B-1----:R1:W2:Y:S02]  /*a210*/  SYNCS.PHASECHK.TRANS64.TRYWAIT P0, [R0+URZ+0xb0], R2 ;  /* 0x0000b002000075a7 */ /* 0x0022a400080011ff */
[----:B--2---:R-:W-:Y:S05]  /*a220*/  @!P0 NANOSLEEP.SYNCS 0x989680 ;  /* 0x009896800000895d */ /* 0x004fea0003900000 */
[----:B------:R-:W2:Y:S02]  /*a230*/  @!P0 SYNCS.PHASECHK.TRANS64 P0, [R0+URZ+0xb0], R2 ;  /* 0x0000b002000085a7 */ /* 0x000ea400080010ff */
[----:B--2---:R-:W-:Y:S05]  /*a240*/  @!P0 BRA `(.L_x_173) ;  /* 0xfffffffc00f08947 */ /* 0x004fea000383ffff */
[----:B------:R-:W-:Y:S05]  /*a250*/  BRA `(.L_x_174) ;  /* 0xffffffb800ac7947 */ /* 0x000fea000383ffff */
.L_x_79:
[----:B------:R-:W-:Y:S07]  /*a260*/  MOV R0, UR49 ;  /* 0x0000003100007c02 */ /* 0x000fee0008000f00 */
.L_x_175:
[----:B-1----:R1:W2:Y:S02]  /*a270*/  SYNCS.PHASECHK.TRANS64.TRYWAIT P0, [R0+URZ+0xd0], R2 ;  /* 0x0000d002000075a7 */ /* 0x0022a400080011ff */
[----:B--2---:R-:W-:Y:S05]  /*a280*/  @!P0 NANOSLEEP.SYNCS 0x989680 ;  /* 0x009896800000895d */ /* 0x004fea0003900000 */
[----:B------:R-:W2:Y:S02]  /*a290*/  @!P0 SYNCS.PHASECHK.TRANS64 P0, [R0+URZ+0xd0], R2 ;  /* 0x0000d002000085a7 */ /* 0x000ea400080010ff */
[----:B--2---:R-:W-:Y:S05]  /*a2a0*/  @!P0 BRA `(.L_x_175) ;  /* 0xfffffffc00f08947 */ /* 0x004fea000383ffff */
[----:B------:R-:W-:Y:S05]  /*a2b0*/  BRA `(.L_x_176) ;  /* 0xffffffbc00887947 */ /* 0x000fea000383ffff */
.L_x_90:
[----:B-1----:R-:W-:Y:S04]  /*a2c0*/  MOV R2, UR49 ;  /* 0x0000003100027c02 */ /* 0x002fe80008000f00 */
[----:B------:R1:W3:Y:S03]  /*a2d0*/  SYNCS.PHASECHK.TRANS64.TRYWAIT P1, [R2+URZ+0x80], R3 ;  /* 0x00008003020075a7 */ /* 0x0002e600080211ff */
[----:B---3--:R-:W-:Y:S05]  /*a2e0*/  @!P1 NANOSLEEP.SYNCS 0x989680 ;  /* 0x009896800000995d */ /* 0x008fea0003900000 */
[----:B------:R-:W3:Y:S02]  /*a2f0*/  @!P1 SYNCS.PHASECHK.TRANS64 P1, [R2+URZ+0x80], R3 ;  /* 0x00008003020095a7 */ /* 0x000ee400080210ff */
[----:B---3--:R-:W-:Y:S05]  /*a300*/  @!P1 BRA `(.L_x_90) ;  /* 0xfffffffc00ec9947 */ /* 0x008fea000383ffff */
[----:B------:R-:W-:Y:S05]  /*a310*/  BRA `(.L_x_89) ;  /* 0xffffffd000587947 */ /* 0x000fea000383ffff */
.L_x_92:
[----:B-1----:R1:W4:Y:S02]  /*a320*/  SYNCS.PHASECHK.TRANS64.TRYWAIT P1, [R67+URZ+0xe0], R0 ;  /* 0x0000e000430075a7 */ /* 0x00232400080211ff */
[----:B----4-:R-:W-:Y:S05]  /*a330*/  @!P1 NANOSLEEP.SYNCS 0x989680 ;  /* 0x009896800000995d */ /* 0x010fea0003900000 */
[----:B------:R-:W4:Y:S02]  /*a340*/  @!P1 SYNCS.PHASECHK.TRANS64 P1, [R67+URZ+0xe0], R0 ;  /* 0x0000e000430095a7 */ /* 0x000f2400080210ff */
[----:B----4-:R-:W-:Y:S05]  /*a350*/  @!P1 BRA `(.L_x_92) ;  /* 0xfffffffc00f09947 */ /* 0x010fea000383ffff */
[----:B------:R-:W-:Y:S05]  /*a360*/  BRA `(.L_x_91) ;  /* 0xffffffd000747947 */ /* 0x000fea000383ffff */
.L_x_101:
[----:B--2---:R2:W4:Y:S02]  /*a370*/  SYNCS.PHASECHK.TRANS64.TRYWAIT P1, [R4+URZ+0x80], R0 ;  /* 0x00008000040075a7 */ /* 0x00452400080211ff */
[----:B----4-:R-:W-:Y:S05]  /*a380*/  @!P1 NANOSLEEP.SYNCS 0x989680 ;  /* 0x009896800000995d */ /* 0x010fea0003900000 */
[----:B------:R-:W4:Y:S02]  /*a390*/  @!P1 SYNCS.PHASECHK.TRANS64 P1, [R4+URZ+0x80], R0 ;  /* 0x00008000040095a7 */ /* 0x000f2400080210ff */
[----:B----4-:R-:W-:Y:S05]  /*a3a0*/  @!P1 BRA `(.L_x_101) ;  /* 0xfffffffc00f09947 */ /* 0x010fea000383ffff */
[----:B------:R-:W-:Y:S05]  /*a3b0*/  BRA `(.L_x_100) ;  /* 0xffffffd800647947 */ /* 0x000fea000383ffff */
.L_x_109:
[----:B-1----:R1:W4:Y:S02]  /*a3c0*/  SYNCS.PHASECHK.TRANS64.TRYWAIT P1, [R2+URZ+0x80], R4 ;  /* 0x00008004020075a7 */ /* 0x00232400080211ff */
[----:B----4-:R-:W-:Y:S05]  /*a3d0*/  @!P1 NANOSLEEP.SYNCS 0x989680 ;  /* 0x009896800000995d */ /* 0x010fea0003900000 */
[----:B------:R-:W4:Y:S02]  /*a3e0*/  @!P1 SYNCS.PHASECHK.TRANS64 P1, [R2+URZ+0x80], R4 ;  /* 0x00008004020095a7 */ /* 0x000f2400080210ff */
[----:B----4-:R-:W-:Y:S05]  /*a3f0*/  @!P1 BRA `(.L_x_109) ;  /* 0xfffffffc00f09947 */ /* 0x010fea000383ffff */
[----:B------:R-:W-:Y:S05]  /*a400*/  BRA `(.L_x_108) ;  /* 0xffffffe0006c7947 */ /* 0x000fea000383ffff */
.L_x_117:
[----:B--2---:R2:W4:Y:S02]  /*a410*/  SYNCS.PHASECHK.TRANS64.TRYWAIT P1, [R3+URZ+0x80], R0 ;  /* 0x00008000030075a7 */ /* 0x00452400080211ff */
[----:B----4-:R-:W-:Y:S05]  /*a420*/  @!P1 NANOSLEEP.SYNCS 0x989680 ;  /* 0x009896800000995d */ /* 0x010fea0003900000 */
[----:B------:R-:W4:Y:S02]  /*a430*/  @!P1 SYNCS.PHASECHK.TRANS64 P1, [R3+URZ+0x80], R0 ;  /* 0x00008000030095a7 */ /* 0x000f2400080210ff */
[----:B----4-:R-:W-:Y:S05]  /*a440*/  @!P1 BRA `(.L_x_117) ;  /* 0xfffffffc00f09947 */ /* 0x010fea000383ffff */
[----:B------:R-:W-:Y:S05]  /*a450*/  BRA `(.L_x_116) ;  /* 0xffffffe800707947 */ /* 0x000fea000383ffff */
        .weak           $__internal_0_$__cuda_sm10x_tcgen05_guardrail_trap_col_being_dealloced_not_returned_by_alloc
        .type           $__internal_0_$__cuda_sm10x_tcgen05_guardrail_trap_col_being_dealloced_not_returned_by_alloc,@function
        .size           $__internal_0_$__cuda_sm10x_tcgen05_guardrail_trap_col_being_dealloced_not_returned_by_alloc,($__internal_1_$__cuda_sm10x_tcgen05_guardrail_trap_phase_invalid_during_alloc - $__internal_0_$__cuda_sm10x_tcgen05_guardrail_trap_col_being_dealloced_not_returned_by_alloc)
$__internal_0_$__cuda_sm10x_tcgen05_guardrail_trap_col_being_dealloced_not_returned_by_alloc:
[----:B------:R-:W-:Y:S05]  /*a460*/  BPT.TRAP 0x1 ;  /* 0x000000040000795c */ /* 0x000fea0000300000 */
[----:B------:R-:W-:-:S04]  /*a470*/  HFMA2 R3, -RZ, RZ, 0, 0 ;  /* 0x00000000ff037431 */ /* 0x000fc800000001ff */
[----:B------:R-:W-:Y:S05]  /*a480*/  RET.REL.NODEC R2 `(_ZN7cutlass13device_kernelINS_4conv6kernel13ConvUniversalINS1_16ConvProblemShapeILNS1_8OperatorE2ELi3EEENS1_10collective14CollectiveConvINS1_47MainloopSm100TmaUmmaWarpSpecializedImplicitGemmILS5_2ELi8ELi3ELi1ELi2EN4cute5tupleIJNSA_1CILi1EEESD_SD_EEEEENSB_IJNSC_ILi64EEENSB_IJNSC_ILi128EEEEEENSB_IJSG_EEEEEENS_10bfloat16_tESL_NSA_8TiledMMAINSA_8MMA_AtomIJNSA_20SM100_MMA_F16BF16_SSISL_SL_fLi64ELi128ELNSA_4UMMA5MajorE1ELSQ_1ELNSP_7ScaleInE0ELSR_0EEEEEENSA_6LayoutISE_NSB_IJNSC_ILi0EEESV_SV_EEEEENSB_IJNSA_10UnderscoreESY_SY_EEEEENS7_6detail27Sm100ImplicitGemmTileTraitsINSA_13SM90_TMA_LOADENSA_14ComposedLayoutINSA_7SwizzleILi3ELi4ELi3EEENSA_18smem_ptr_flag_bitsILi16EEENSU_INSB_IJSG_NSC_ILi8EEEEEENSB_IJSD_SG_EEEEEEEvEENS12_INSA_20SM90_TMA_LOAD_IM2COLES1D_vEEEENS_8epilogue10collective18CollectiveEpilogueINS1I_23Sm100TmaWarpSpecializedILi4ELi2ELi16ELb1ELb0EEEJSK_NSB_IJNSU_ISG_SD_EENSU_INSC_ILi32EEESD_EEEEESL_NSB_IJlNSB_IJSD_lllEEESV_EEESL_S1S_NS1I_6fusion15FusionCallbacksIS1M_NS1T_17LinearCombinationISL_fSL_fLNS_15FloatRoundStyleE2EEESK_S1Q_JEEENSA_5SM1004TMEM4LOAD26SM100_TMEM_LOAD_16dp256b4xES13_NS14_INS15_ILi2ELi4ELi3EEES18_NSU_INSB_IJS19_S1O_EEENSB_IJS1O_SD_EEEEEEENSA_17SM75_U32x4_LDSM_NENSA_14SM90_TMA_STOREES27_NSA_17SM90_U32x4_STSM_NENSA_39AutoVectorizingCopyWithAssumedAlignmentILi128EEEEEEvvEEEEvNT_6ParamsE) ;  /* 0xffffff5802dc7950 */ /* 0x000fea0003c3ffff */
        .weak           $__internal_1_$__cuda_sm10x_tcgen05_guardrail_trap_phase_invalid_during_alloc
        .type           $__internal_1_$__cuda_sm10x_tcgen05_guardrail_trap_phase_invalid_during_alloc,@function
        .size           $__internal_1_$__cuda_sm10x_tcgen05_guardrail_trap_phase_invalid_during_alloc,($__internal_2_$__cuda_sm10x_tcgen05_guardrail_trap_unallocated_columns_being_dealloced - $__internal_1_$__cuda_sm10x_tcgen05_guardrail_trap_phase_invalid_during_alloc)
$__internal_1_$__cuda_sm10x_tcgen05_guardrail_trap_phase_invalid_during_alloc:
[----:B------:R-:W-:Y:S05]  /*a490*/  BPT.TRAP 0x1 ;  /* 0x000000040000795c */ /* 0x000fea0000300000 */
[----:B------:R-:W-:-:S04]  /*a4a0*/  MOV R3, 0x0 ;  /* 0x0000000000037802 */ /* 0x000fc80000000f00 */
[----:B------:R-:W-:Y:S05]  /*a4b0*/  RET.REL.NODEC R2 `(_ZN7cutlass13device_kernelINS_4conv6kernel13ConvUniversalINS1_16ConvProblemShapeILNS1_8OperatorE2ELi3EEENS1_10collective14CollectiveConvINS1_47MainloopSm100TmaUmmaWarpSpecializedImplicitGemmILS5_2ELi8ELi3ELi1ELi2EN4cute5tupleIJNSA_1CILi1EEESD_SD_EEEEENSB_IJNSC_ILi64EEENSB_IJNSC_ILi128EEEEEENSB_IJSG_EEEEEENS_10bfloat16_tESL_NSA_8TiledMMAINSA_8MMA_AtomIJNSA_20SM100_MMA_F16BF16_SSISL_SL_fLi64ELi128ELNSA_4UMMA5MajorE1ELSQ_1ELNSP_7ScaleInE0ELSR_0EEEEEENSA_6LayoutISE_NSB_IJNSC_ILi0EEESV_SV_EEEEENSB_IJNSA_10UnderscoreESY_SY_EEEEENS7_6detail27Sm100ImplicitGemmTileTraitsINSA_13SM90_TMA_LOADENSA_14ComposedLayoutINSA_7SwizzleILi3ELi4ELi3EEENSA_18smem_ptr_flag_bitsILi16EEENSU_INSB_IJSG_NSC_ILi8EEEEEENSB_IJSD_SG_EEEEEEEvEENS12_INSA_20SM90_TMA_LOAD_IM2COLES1D_vEEEENS_8epilogue10collective18CollectiveEpilogueINS1I_23Sm100TmaWarpSpecializedILi4ELi2ELi16ELb1ELb0EEEJSK_NSB_IJNSU_ISG_SD_EENSU_INSC_ILi32EEESD_EEEEESL_NSB_IJlNSB_IJSD_lllEEESV_EEESL_S1S_NS1I_6fusion15FusionCallbacksIS1M_NS1T_17LinearCombinationISL_fSL_fLNS_15FloatRoundStyleE2EEESK_S1Q_JEEENSA_5SM1004TMEM4LOAD26SM100_TMEM_LOAD_16dp256b4xES13_NS14_INS15_ILi2ELi4ELi3EEES18_NSU_INSB_IJS19_S1O_EEENSB_IJS1O_SD_EEEEEEENSA_17SM75_U32x4_LDSM_NENSA_14SM90_TMA_STOREES27_NSA_17SM90_U32x4_STSM_NENSA_39AutoVectorizingCopyWithAssumedAlignmentILi128EEEEEEvvEEEEvNT_6ParamsE) ;  /* 0xffffff5802d07950 */ /* 0x000fea0003c3ffff */
        .weak           $__internal_2_$__cuda_sm10x_tcgen05_guardrail_trap_unallocated_columns_being_dealloced
        .type           $__internal_2_$__cuda_sm10x_tcgen05_guardrail_trap_unallocated_columns_being_dealloced,@function
        .size           $__internal_2_$__cuda_sm10x_tcgen05_guardrail_trap_unallocated_columns_being_dealloced,(.L_x_178 - $__internal_2_$__cuda_sm10x_tcgen05_guardrail_trap_unallocated_columns_being_dealloced)
$__internal_2_$__cuda_sm10x_tcgen05_guardrail_trap_unallocated_columns_being_dealloced:
[----:B------:R-:W-:Y:S05]  /*a4c0*/  BPT.TRAP 0x1 ;  /* 0x000000040000795c */ /* 0x000fea0000300000 */
[----:B------:R-:W-:-:S04]  /*a4d0*/  HFMA2 R3, -RZ, RZ, 0, 0 ;  /* 0x00000000ff037431 */ /* 0x000fc800000001ff */
[----:B------:R-:W-:Y:S05]  /*a4e0*/  RET.REL.NODEC R2 `(_ZN7cutlass13device_kernelINS_4conv6kernel13ConvUniversalINS1_16ConvProblemShapeILNS1_8OperatorE2ELi3EEENS1_10collective14CollectiveConvINS1_47MainloopSm100TmaUmmaWarpSpecializedImplicitGemmILS5_2ELi8ELi3ELi1ELi2EN4cute5tupleIJNSA_1CILi1EEESD_SD_EEEEENSB_IJNSC_ILi64EEENSB_IJNSC_ILi128EEEEEENSB_IJSG_EEEEEENS_10bfloat16_tESL_NSA_8TiledMMAINSA_8MMA_AtomIJNSA_20SM100_MMA_F16BF16_SSISL_SL_fLi64ELi128ELNSA_4UMMA5MajorE1ELSQ_1ELNSP_7ScaleInE0ELSR_0EEEEEENSA_6LayoutISE_NSB_IJNSC_ILi0EEESV_SV_EEEEENSB_IJNSA_10UnderscoreESY_SY_EEEEENS7_6detail27Sm100ImplicitGemmTileTraitsINSA_13SM90_TMA_LOADENSA_14ComposedLayoutINSA_7SwizzleILi3ELi4ELi3EEENSA_18smem_ptr_flag_bitsILi16EEENSU_INSB_IJSG_NSC_ILi8EEEEEENSB_IJSD_SG_EEEEEEEvEENS12_INSA_20SM90_TMA_LOAD_IM2COLES1D_vEEEENS_8epilogue10collective18CollectiveEpilogueINS1I_23Sm100TmaWarpSpecializedILi4ELi2ELi16ELb1ELb0EEEJSK_NSB_IJNSU_ISG_SD_EENSU_INSC_ILi32EEESD_EEEEESL_NSB_IJlNSB_IJSD_lllEEESV_EEESL_S1S_NS1I_6fusion15FusionCallbacksIS1M_NS1T_17LinearCombinationISL_fSL_fLNS_15FloatRoundStyleE2EEESK_S1Q_JEEENSA_5SM1004TMEM4LOAD26SM100_TMEM_LOAD_16dp256b4xES13_NS14_INS15_ILi2ELi4ELi3EEES18_NSU_INSB_IJS19_S1O_EEENSB_IJS1O_SD_EEEEEEENSA_17SM75_U32x4_LDSM_NENSA_14SM90_TMA_STOREES27_NSA_17SM90_U32x4_STSM_NENSA_39AutoVectorizingCopyWithAssumedAlignmentILi128EEEEEEvvEEEEvNT_6ParamsE) ;  /* 0xffffff5802c47950 */ /* 0x000fea0003c3ffff */
.L_x_177:
[----:B------:R-:W-:-:S00]  /*a4f0*/  BRA `(.L_x_177) ;  /* 0xfffffffc00fc7947 */ /* 0x000fc0000383ffff */
[----:B------:R-:W-:-:S00]  /*a500*/  NOP ;  /* 0x0000000000007918 */ /* 0x000fc00000000000 */
[----:B------:R-:W-:-:S00]  /*a510*/  NOP ;  /* 0x0000000000007918 */ /* 0x000fc00000000000 */
[----:B------:R-:W-:-:S00]  /*a520*/  NOP ;  /* 0x0000000000007918 */ /* 0x000fc00000000000 */
[----:B------:R-:W-:-:S00]  /*a530*/  NOP ;  /* 0x0000000000007918 */ /* 0x000fc00000000000 */
[----:B------:R-:W-:-:S00]  /*a540*/  NOP ;  /* 0x0000000000007918 */ /* 0x000fc00000000000 */
[----:B------:R-:W-:-:S00]  /*a550*/  NOP ;  /* 0x0000000000007918 */ /* 0x000fc00000000000 */
[----:B------:R-:W-:-:S00]  /*a560*/  NOP ;  /* 0x0000000000007918 */ /* 0x000fc00000000000 */
[----:B------:R-:W-:-:S00]  /*a570*/  NOP ;  /* 0x0000000000007918 */ /* 0x000fc00000000000 */
.L_x_178:


//--------------------- .nv.global.init           --------------------------
	.section	.nv.global.init,"aw",@progbits
.nv.global.init:
	.type		$str$29,@object
	.size		$str$29,($str$30 - $str$29)
$str$29:
        /*0000*/ 	.byte	0x28, 0x61, 0x64, 0x64, 0x72, 0x65, 0x73, 0x73, 0x20, 0x26, 0x20, 0x6d, 0x61, 0x73, 0x6b, 0x29
        /*0010*/ 	.byte	0x20, 0x3d, 0x3d, 0x20, 0x30, 0x00
	.type		$str$30,@object
	.size		$str$30,($str$28 - $str$30)
$str$30:
        /*0016*/ 	.byte	0x2f, 0x74, 0x6d, 0x70, 0x2f, 0x63, 0x75, 0x74, 0x6c, 0x61, 0x73, 0x73, 0x5f, 0x73, 0x77, 0x65
        /*0026*/ 	.byte	0x65, 0x70, 0x5f, 0x73, 0x72, 0x63, 0x2f, 0x69, 0x6e, 0x63, 0x6c, 0x75, 0x64, 0x65, 0x2f, 0x63
        /*0036*/ 	.byte	0x75, 0x74, 0x65, 0x2f, 0x70, 0x6f, 0x69, 0x6e, 0x74, 0x65, 0x72, 0x5f, 0x66, 0x6c, 0x61, 0x67
        /*0046*/ 	.byte	0x67, 0x65, 0x64, 0x2e, 0x68, 0x70, 0x70, 0x00
	.type		$str$28,@object
	.size		$str$28,($str$27 - $str$28)
$str$28:
        /*004e*/ 	.byte	0x2f, 0x74, 0x6d, 0x70, 0x2f, 0x63, 0x75, 0x74, 0x6c, 0x61, 0x73, 0x73, 0x5f, 0x73, 0x77, 0x65
        /*005e*/ 	.byte	0x65, 0x70, 0x5f, 0x73, 0x72, 0x63, 0x2f, 0x69, 0x6e, 0x63, 0x6c, 0x75, 0x64, 0x65, 0x2f, 0x63
        /*006e*/ 	.byte	0x75, 0x74, 0x65, 0x2f, 0x61, 0x74, 0x6f, 0x6d, 0x2f, 0x63, 0x6f, 0x70, 0x79, 0x5f, 0x74, 0x72
        /*007e*/ 	.byte	0x61, 0x69, 0x74, 0x73, 0x5f, 0x73, 0x6d, 0x31, 0x30, 0x30, 0x2e, 0x68, 0x70, 0x70, 0x00
	.type		$str$27,@object
	.size		$str$27,(__unnamed_1 - $str$27)
$str$27:
        /*008d*/ 	.byte	0x28, 0x28, 0x75, 0x69, 0x6e, 0x74, 0x33, 0x32, 0x5f, 0x74, 0x28, 0x74, 0x68, 0x72, 0x65, 0x61
        /*009d*/ 	.byte	0x64, 0x49, 0x64, 0x78, 0x2e, 0x78, 0x29, 0x20, 0x2f, 0x20, 0x33, 0x32, 0x29, 0x20, 0x25, 0x20
        /*00ad*/ 	.byte	0x34, 0x29, 0x20, 0x3d, 0x3d, 0x20, 0x28, 0x28, 0x28, 0x74, 0x6d, 0x65, 0x6d, 0x5f, 0x61, 0x64
        /*00bd*/ 	.byte	0x64, 0x72, 0x20, 0x3e, 0x3e, 0x20, 0x31, 0x36, 0x29, 0x20, 0x2f, 0x20, 0x33, 0x32, 0x29, 0x20
        /*00cd*/ 	.byte	0x25, 0x20, 0x34, 0x29, 0x00
	.type		__unnamed_1,@object
	.size		__unnamed_1,(__unnamed_2 - __unnamed_1)
__unnamed_1:
        /*00d2*/ 	.byte	0x61, 0x75, 0x74, 0x6f, 0x20, 0x63, 0x75, 0x74, 0x65, 0x3a, 0x3a, 0x61, 0x73, 0x5f, 0x70, 0x6f
        /* <DEDUP_REMOVED lines=24> */
        /*0262*/ 	.byte	0x30, 0x34, 0x38, 0x3e, 0x3e, 0x3e, 0x3e, 0x5d, 0x00
	.type		__unnamed_2,@object
	.size		__unnamed_2,(.L_2 - __unnamed_2)
__unnamed_2:
        /* <DEDUP_REMOVED lines=45> */
        /*053b*/ 	.byte	0x3e, 0x3e, 0x3e, 0x5d, 0x00
.L_2:


//--------------------- .nv.shared._ZN7cutlass13device_kernelINS_4conv6kernel13ConvUniversalINS1_16ConvProblemShapeILNS1_8OperatorE2ELi3EEENS1_10collective14CollectiveConvINS1_47MainloopSm100TmaUmmaWarpSpecializedImplicitGemmILS5_2ELi8ELi3ELi1ELi2EN4cute5tupleIJNSA_1CILi1EEESD_SD_EEEEENSB_IJNSC_ILi64EEENSB_IJNSC_ILi128EEEEEENSB_IJSG_EEEEEENS_10bfloat16_tESL_NSA_8TiledMMAINSA_8MMA_AtomIJNSA_20SM100_MMA_F16BF16_SSISL_SL_fLi64ELi128ELNSA_4UMMA5MajorE1ELSQ_1ELNSP_7ScaleInE0ELSR_0EEEEEENSA_6LayoutISE_NSB_IJNSC_ILi0EEESV_SV_EEEEENSB_IJNSA_10UnderscoreESY_SY_EEEEENS7_6detail27Sm100ImplicitGemmTileTraitsINSA_13SM90_TMA_LOADENSA_14ComposedLayoutINSA_7SwizzleILi3ELi4ELi3EEENSA_18smem_ptr_flag_bitsILi16EEENSU_INSB_IJSG_NSC_ILi8EEEEEENSB_IJSD_SG_EEEEEEEvEENS12_INSA_20SM90_TMA_LOAD_IM2COLES1D_vEEEENS_8epilogue10collective18CollectiveEpilogueINS1I_23Sm100TmaWarpSpecializedILi4ELi2ELi16ELb1ELb0EEEJSK_NSB_IJNSU_ISG_SD_EENSU_INSC_ILi32EEESD_EEEEESL_NSB_IJlNSB_IJSD_lllEEESV_EEESL_S1S_NS1I_6fusion15FusionCallbacksIS1M_NS1T_17LinearCombinationISL_fSL_fLNS_15FloatRoundStyleE2EEESK_S1Q_JEEENSA_5SM1004TMEM4LOAD26SM100_TMEM_LOAD_16dp256b4xES13_NS14_INS15_ILi2ELi4ELi3EEES18_NSU_INSB_IJS19_S1O_EEENSB_IJS1O_SD_EEEEEEENSA_17SM75_U32x4_LDSM_NENSA_14SM90_TMA_STOREES27_NSA_17SM90_U32x4_STSM_NENSA_39AutoVectorizingCopyWithAssumedAlignmentILi128EEEEEEvvEEEEvNT_6ParamsE --------------------------
	.section	.nv.shared._ZN7cutlass13device_kernelINS_4conv6kernel13ConvUniversalINS1_16ConvProblemShapeILNS1_8OperatorE2ELi3EEENS1_10collective14CollectiveConvINS1_47MainloopSm100TmaUmmaWarpSpecializedImplicitGemmILS5_2ELi8ELi3ELi1ELi2EN4cute5tupleIJNSA_1CILi1EEESD_SD_EEEEENSB_IJNSC_ILi64EEENSB_IJNSC_ILi128EEEEEENSB_IJSG_EEEEEENS_10bfloat16_tESL_NSA_8TiledMMAINSA_8MMA_AtomIJNSA_20SM100_MMA_F16BF16_SSISL_SL_fLi64ELi128ELNSA_4UMMA5MajorE1ELSQ_1ELNSP_7ScaleInE0ELSR_0EEEEEENSA_6LayoutISE_NSB_IJNSC_ILi0EEESV_SV_EEEEENSB_IJNSA_10UnderscoreESY_SY_EEEEENS7_6detail27Sm100ImplicitGemmTileTraitsINSA_13SM90_TMA_LOADENSA_14ComposedLayoutINSA_7SwizzleILi3ELi4ELi3EEENSA_18smem_ptr_flag_bitsILi16EEENSU_INSB_IJSG_NSC_ILi8EEEEEENSB_IJSD_SG_EEEEEEEvEENS12_INSA_20SM90_TMA_LOAD_IM2COLES1D_vEEEENS_8epilogue10collective18CollectiveEpilogueINS1I_23Sm100TmaWarpSpecializedILi4ELi2ELi16ELb1ELb0EEEJSK_NSB_IJNSU_ISG_SD_EENSU_INSC_ILi32EEESD_EEEEESL_NSB_IJlNSB_IJSD_lllEEESV_EEESL_S1S_NS1I_6fusion15FusionCallbacksIS1M_NS1T_17LinearCombinationISL_fSL_fLNS_15FloatRoundStyleE2EEESK_S1Q_JEEENSA_5SM1004TMEM4LOAD26SM100_TMEM_LOAD_16dp256b4xES13_NS14_INS15_ILi2ELi4ELi3EEES18_NSU_INSB_IJS19_S1O_EEENSB_IJS1O_SD_EEEEEEENSA_17SM75_U32x4_LDSM_NENSA_14SM90_TMA_STOREES27_NSA_17SM90_U32x4_STSM_NENSA_39AutoVectorizingCopyWithAssumedAlignmentILi128EEEEEEvvEEEEvNT_6ParamsE,"aw",@nobits
	.sectionflags	@""
	.align	16
	.zero		1024


//--------------------- .nv.shared.reserved.0     --------------------------
	.section	.nv.shared.reserved.0,"aw",@nobits
	.weak		__nv_reservedSMEM_offset_0_alias
	.size		__nv_reservedSMEM_offset_0_alias, 0, 64
	.other		__nv_reservedSMEM_offset_0_alias,@"STO_CUDA_RESERVED_SHARED STV_DEFAULT"
__nv_reservedSMEM_offset_0_alias:
	.zero		0
.nv.shared.reserved.0:
	.zero		64
	.weak		__nv_reservedSMEM_tcgen05_partition
	.type		__nv_reservedSMEM_tcgen05_partition,@object
	.size		__nv_reservedSMEM_tcgen05_partition,(.L_0 - __nv_reservedSMEM_tcgen05_partition)
__nv_reservedSMEM_tcgen05_partition:
	.zero		32
.L_0:


//--------------------- .nv.global                --------------------------
	.section	.nv.global,"aw",@nobits
.nv.global:
	.type		_ZN39_INTERNAL_6097849c_4_k_cu_8b2ead98_49004cute1_E,@object
	.size		_ZN39_INTERNAL_6097849c_4_k_cu_8b2ead98_49004cute1_E,(_ZN39_INTERNAL_6097849c_4_k_cu_8b2ead98_49004cuda3std3__45__cpo6cbeginE - _ZN39_INTERNAL_6097849c_4_k_cu_8b2ead98_49004cute1_E)
_ZN39_INTERNAL_6097849c_4_k_cu_8b2ead98_49004cute1_E:
	.zero		1
	.type		_ZN39_INTERNAL_6097849c_4_k_cu_8b2ead98_49004cuda3std3__45__cpo6cbeginE,@object
	.size		_ZN39_INTERNAL_6097849c_4_k_cu_8b2ead98_49004cuda3std3__45__cpo6cbeginE,(_ZN39_INTERNAL_6097849c_4_k_cu_8b2ead98_49004cuda3std3__48in_placeE - _ZN39_INTERNAL_6097849c_4_k_cu_8b2ead98_49004cuda3std3__45__cpo6cbeginE)
_ZN39_INTERNAL_6097849c_4_k_cu_8b2ead98_49004cuda3std3__45__cpo6cbeginE:
	.zero		1
	.type		_ZN39_INTERNAL_6097849c_4_k_cu_8b2ead98_49004cuda3std3__48in_placeE,@object
	.size		_ZN39_INTERNAL_6097849c_4_k_cu_8b2ead98_49004cuda3std3__48in_placeE,(_ZN39_INTERNAL_6097849c_4_k_cu_8b2ead98_49004cuda3std6ranges3__45__cpo9iter_moveE - _ZN39_INTERNAL_6097849c_4_k_cu_8b2ead98_49004cuda3std3__48in_placeE)
_ZN39_INTERNAL_6097849c_4_k_cu_8b2ead98_49004cuda3std3__48in_placeE:
	.zero		1
	.type		_ZN39_INTERNAL_6097849c_4_k_cu_8b2ead98_49004cuda3std6ranges3__45__cpo9iter_moveE,@object
	.size		_ZN39_INTERNAL_6097849c_4_k_cu_8b2ead98_49004cuda3std6ranges3__45__cpo9iter_moveE,(_ZN39_INTERNAL_6097849c_4_k_cu_8b2ead98_49004cuda3std3__45__cpo5beginE - _ZN39_INTERNAL_6097849c_4_k_cu_8b2ead98_49004cuda3std6ranges3__45__cpo9iter_moveE)
_ZN39_INTERNAL_6097849c_4_k_cu_8b2ead98_49004cuda3std6ranges3__45__cpo9iter_moveE:
	.zero		1
	.type		_ZN39_INTERNAL_6097849c_4_k_cu_8b2ead98_49004cuda3std3__45__cpo5beginE,@object
	.size		_ZN39_INTERNAL_6097849c_4_k_cu_8b2ead98_49004cuda3std3__45__cpo5beginE,(_ZN39_INTERNAL_6097849c_4_k_cu_8b2ead98_49004cuda3std3__441_GLOBAL__N__6097849c_4_k_cu_8b2ead98_49006ignoreE - _ZN39_INTERNAL_6097849c_4_k_cu_8b2ead98_49004cuda3std3__45__cpo5beginE)
_ZN39_INTERNAL_6097849c_4_k_cu_8b2ead98_49004cuda3std3__45__cpo5beginE:
	.zero		1
	.type		_ZN39_INTERNAL_6097849c_4_k_cu_8b2ead98_49004cuda3std3__441_GLOBAL__N__6097849c_4_k_cu_8b2ead98_49006ignoreE,@object
	.size		_ZN39_INTERNAL_6097849c_4_k_cu_8b2ead98_49004cuda3std3__441_GLOBAL__N__6097849c_4_k_cu_8b2ead98_49006ignoreE,(_ZN39_INTERNAL_6097849c_4_k_cu_8b2ead98_49004cute7productE - _ZN39_INTERNAL_6097849c_4_k_cu_8b2ead98_49004cuda3std3__441_GLOBAL__N__6097849c_4_k_cu_8b2ead98_49006ignoreE)
_ZN39_INTERNAL_6097849c_4_k_cu_8b2ead98_49004cuda3std3__441_GLOBAL__N__6097849c_4_k_cu_8b2ead98_49006ignoreE:
	.zero		1
	.type		_ZN39_INTERNAL_6097849c_4_k_cu_8b2ead98_49004cute7productE,@object
	.size		_ZN39_INTERNAL_6097849c_4_k_cu_8b2ead98_49004cute7productE,(_ZN39_INTERNAL_6097849c_4_k_cu_8b2ead98_49004cuda3std3__45__cpo3endE - _ZN39_INTERNAL_6097849c_4_k_cu_8b2ead98_49004cute7productE)
_ZN39_INTERNAL_6097849c_4_k_cu_8b2ead98_49004cute7productE:
	.zero		1
	.type		_ZN39_INTERNAL_6097849c_4_k_cu_8b2ead98_49004cuda3std3__45__cpo3endE,@object
	.size		_ZN39_INTERNAL_6097849c_4_k_cu_8b2ead98_49004cuda3std3__45__cpo3endE,(_ZN39_INTERNAL_6097849c_4_k_cu_8b2ead98_49004cuda3std3__419piecewise_constructE - _ZN39_INTERNAL_6097849c_4_k_cu_8b2ead98_49004cuda3std3__45__cpo3endE)
_ZN39_INTERNAL_6097849c_4_k_cu_8b2ead98_49004cuda3std3__45__cpo3endE:
	.zero		1
	.type		_ZN39_INTERNAL_6097849c_4_k_cu_8b2ead98_49004cuda3std3__419piecewise_constructE,@object
	.size		_ZN39_INTERNAL_6097849c_4_k_cu_8b2ead98_49004cuda3std3__419piecewise_constructE,(_ZN39_INTERNAL_6097849c_4_k_cu_8b2ead98_49004cuda3std3__45__cpo4cendE - _ZN39_INTERNAL_6097849c_4_k_cu_8b2ead98_49004cuda3std3__419piecewise_constructE)
_ZN39_INTERNAL_6097849c_4_k_cu_8b2ead98_49004cuda3std3__419piecewise_constructE:
	.zero		1
	.type		_ZN39_INTERNAL_6097849c_4_k_cu_8b2ead98_49004cuda3std3__45__cpo4cendE,@object
	.size		_ZN39_INTERNAL_6097849c_4_k_cu_8b2ead98_49004cuda3std3__45__cpo4cendE,(_ZN39_INTERNAL_6097849c_4_k_cu_8b2ead98_49004cuda3std6ranges3__45__cpo4swapE - _ZN39_INTERNAL_6097849c_4_k_cu_8b2ead98_49004cuda3std3__45__cpo4cendE)
_ZN39_INTERNAL_6097849c_4_k_cu_8b2ead98_49004cuda3std3__45__cpo4cendE:
	.zero		1
	.type		_ZN39_INTERNAL_6097849c_4_k_cu_8b2ead98_49004cuda3std6ranges3__45__cpo4swapE,@object
	.size		_ZN39_INTERNAL_6097849c_4_k_cu_8b2ead98_49004cuda3std6ranges3__45__cpo4swapE,(.L_10 - _ZN39_INTERNAL_6097849c_4_k_cu_8b2ead98_49004cuda3std6ranges3__45__cpo4swapE)
_ZN39_INTERNAL_6097849c_4_k_cu_8b2ead98_49004cuda3std6ranges3__45__cpo4swapE:
	.zero		1
.L_10:


//--------------------- .nv.constant0._ZN7cutlass13device_kernelINS_4conv6kernel13ConvUniversalINS1_16ConvProblemShapeILNS1_8OperatorE2ELi3EEENS1_10collective14CollectiveConvINS1_47MainloopSm100TmaUmmaWarpSpecializedImplicitGemmILS5_2ELi8ELi3ELi1ELi2EN4cute5tupleIJNSA_1CILi1EEESD_SD_EEEEENSB_IJNSC_ILi64EEENSB_IJNSC_ILi128EEEEEENSB_IJSG_EEEEEENS_10bfloat16_tESL_NSA_8TiledMMAINSA_8MMA_AtomIJNSA_20SM100_MMA_F16BF16_SSISL_SL_fLi64ELi128ELNSA_4UMMA5MajorE1ELSQ_1ELNSP_7ScaleInE0ELSR_0EEEEEENSA_6LayoutISE_NSB_IJNSC_ILi0EEESV_SV_EEEEENSB_IJNSA_10UnderscoreESY_SY_EEEEENS7_6detail27Sm100ImplicitGemmTileTraitsINSA_13SM90_TMA_LOADENSA_14ComposedLayoutINSA_7SwizzleILi3ELi4ELi3EEENSA_18smem_ptr_flag_bitsILi16EEENSU_INSB_IJSG_NSC_ILi8EEEEEENSB_IJSD_SG_EEEEEEEvEENS12_INSA_20SM90_TMA_LOAD_IM2COLES1D_vEEEENS_8epilogue10collective18CollectiveEpilogueINS1I_23Sm100TmaWarpSpecializedILi4ELi2ELi16ELb1ELb0EEEJSK_NSB_IJNSU_ISG_SD_EENSU_INSC_ILi32EEESD_EEEEESL_NSB_IJlNSB_IJSD_lllEEESV_EEESL_S1S_NS1I_6fusion15FusionCallbacksIS1M_NS1T_17LinearCombinationISL_fSL_fLNS_15FloatRoundStyleE2EEESK_S1Q_JEEENSA_5SM1004TMEM4LOAD26SM100_TMEM_LOAD_16dp256b4xES13_NS14_INS15_ILi2ELi4ELi3EEES18_NSU_INSB_IJS19_S1O_EEENSB_IJS1O_SD_EEEEEEENSA_17SM75_U32x4_LDSM_NENSA_14SM90_TMA_STOREES27_NSA_17SM90_U32x4_STSM_NENSA_39AutoVectorizingCopyWithAssumedAlignmentILi128EEEEEEvvEEEEvNT_6ParamsE --------------------------
	.section	.nv.constant0._ZN7cutlass13device_kernelINS_4conv6kernel13ConvUniversalINS1_16ConvProblemShapeILNS1_8OperatorE2ELi3EEENS1_10collective14CollectiveConvINS1_47MainloopSm100TmaUmmaWarpSpecializedImplicitGemmILS5_2ELi8ELi3ELi1ELi2EN4cute5tupleIJNSA_1CILi1EEESD_SD_EEEEENSB_IJNSC_ILi64EEENSB_IJNSC_ILi128EEEEEENSB_IJSG_EEEEEENS_10bfloat16_tESL_NSA_8TiledMMAINSA_8MMA_AtomIJNSA_20SM100_MMA_F16BF16_SSISL_SL_fLi64ELi128ELNSA_4UMMA5MajorE1ELSQ_1ELNSP_7ScaleInE0ELSR_0EEEEEENSA_6LayoutISE_NSB_IJNSC_ILi0EEESV_SV_EEEEENSB_IJNSA_10UnderscoreESY_SY_EEEEENS7_6detail27Sm100ImplicitGemmTileTraitsINSA_13SM90_TMA_LOADENSA_14ComposedLayoutINSA_7SwizzleILi3ELi4ELi3EEENSA_18smem_ptr_flag_bitsILi16EEENSU_INSB_IJSG_NSC_ILi8EEEEEENSB_IJSD_SG_EEEEEEEvEENS12_INSA_20SM90_TMA_LOAD_IM2COLES1D_vEEEENS_8epilogue10collective18CollectiveEpilogueINS1I_23Sm100TmaWarpSpecializedILi4ELi2ELi16ELb1ELb0EEEJSK_NSB_IJNSU_ISG_SD_EENSU_INSC_ILi32EEESD_EEEEESL_NSB_IJlNSB_IJSD_lllEEESV_EEESL_S1S_NS1I_6fusion15FusionCallbacksIS1M_NS1T_17LinearCombinationISL_fSL_fLNS_15FloatRoundStyleE2EEESK_S1Q_JEEENSA_5SM1004TMEM4LOAD26SM100_TMEM_LOAD_16dp256b4xES13_NS14_INS15_ILi2ELi4ELi3EEES18_NSU_INSB_IJS19_S1O_EEENSB_IJS1O_SD_EEEEEEENSA_17SM75_U32x4_LDSM_NENSA_14SM90_TMA_STOREES27_NSA_17SM90_U32x4_STSM_NENSA_39AutoVectorizingCopyWithAssumedAlignmentILi128EEEEEEvvEEEEvNT_6ParamsE,"a",@progbits
	.sectionflags	@""
	.align	4
.nv.constant0._ZN7cutlass13device_kernelINS_4conv6kernel13ConvUniversalINS1_16ConvProblemShapeILNS1_8OperatorE2ELi3EEENS1_10collective14CollectiveConvINS1_47MainloopSm100TmaUmmaWarpSpecializedImplicitGemmILS5_2ELi8ELi3ELi1ELi2EN4cute5tupleIJNSA_1CILi1EEESD_SD_EEEEENSB_IJNSC_ILi64EEENSB_IJNSC_ILi128EEEEEENSB_IJSG_EEEEEENS_10bfloat16_tESL_NSA_8TiledMMAINSA_8MMA_AtomIJNSA_20SM100_MMA_F16BF16_SSISL_SL_fLi64ELi128ELNSA_4UMMA5MajorE1ELSQ_1ELNSP_7ScaleInE0ELSR_0EEEEEENSA_6LayoutISE_NSB_IJNSC_ILi0EEESV_SV_EEEEENSB_IJNSA_10UnderscoreESY_SY_EEEEENS7_6detail27Sm100ImplicitGemmTileTraitsINSA_13SM90_TMA_LOADENSA_14ComposedLayoutINSA_7SwizzleILi3ELi4ELi3EEENSA_18smem_ptr_flag_bitsILi16EEENSU_INSB_IJSG_NSC_ILi8EEEEEENSB_IJSD_SG_EEEEEEEvEENS12_INSA_20SM90_TMA_LOAD_IM2COLES1D_vEEEENS_8epilogue10collective18CollectiveEpilogueINS1I_23Sm100TmaWarpSpecializedILi4ELi2ELi16ELb1ELb0EEEJSK_NSB_IJNSU_ISG_SD_EENSU_INSC_ILi32EEESD_EEEEESL_NSB_IJlNSB_IJSD_lllEEESV_EEESL_S1S_NS1I_6fusion15FusionCallbacksIS1M_NS1T_17LinearCombinationISL_fSL_fLNS_15FloatRoundStyleE2EEESK_S1Q_JEEENSA_5SM1004TMEM4LOAD26SM100_TMEM_LOAD_16dp256b4xES13_NS14_INS15_ILi2ELi4ELi3EEES18_NSU_INSB_IJS19_S1O_EEENSB_IJS1O_SD_EEEEEEENSA_17SM75_U32x4_LDSM_NENSA_14SM90_TMA_STOREES27_NSA_17SM90_U32x4_STSM_NENSA_39AutoVectorizingCopyWithAssumedAlignmentILi128EEEEEEvvEEEEvNT_6ParamsE:
	.zero		3200


//--------------------- SYMBOLS --------------------------

	.type		.nv.reservedSmem.offset0,@object
	.size		.nv.reservedSmem.offset0,0x4
	.type		.nv.reservedSmem.cap,@object
	.size		.nv.reservedSmem.cap,0x4
	.type		__assertfail,@function
